//
// Generated by NVIDIA NVVM Compiler
//
// Compiler Build ID: CL-36424714
// Cuda compilation tools, release 13.0, V13.0.88
// Based on NVVM 20.0.0
//

.version 9.0
.target sm_100
.address_size 64

	// .globl	_Z21bmgs_cut_cuda_kernel6PdS_4int3S0_S0_

.visible .entry _Z21bmgs_cut_cuda_kernel6PdS_4int3S0_S0_(
	.param .u64 .ptr .align 1 _Z21bmgs_cut_cuda_kernel6PdS_4int3S0_S0__param_0,
	.param .u64 .ptr .align 1 _Z21bmgs_cut_cuda_kernel6PdS_4int3S0_S0__param_1,
	.param .align 4 .b8 _Z21bmgs_cut_cuda_kernel6PdS_4int3S0_S0__param_2[12],
	.param .align 4 .b8 _Z21bmgs_cut_cuda_kernel6PdS_4int3S0_S0__param_3[12],
	.param .align 4 .b8 _Z21bmgs_cut_cuda_kernel6PdS_4int3S0_S0__param_4[12]
)
{
	.reg .pred 	%p<7>;
	.reg .b32 	%r<49>;
	.reg .b64 	%rd<9>;
	.reg .b64 	%fd<2>;

	ld.param.u64 	%rd3, [_Z21bmgs_cut_cuda_kernel6PdS_4int3S0_S0__param_0];
	ld.param.u32 	%r1, [_Z21bmgs_cut_cuda_kernel6PdS_4int3S0_S0__param_2];
	ld.param.u32 	%r2, [_Z21bmgs_cut_cuda_kernel6PdS_4int3S0_S0__param_2+4];
	ld.param.u32 	%r3, [_Z21bmgs_cut_cuda_kernel6PdS_4int3S0_S0__param_2+8];
	ld.param.u32 	%r5, [_Z21bmgs_cut_cuda_kernel6PdS_4int3S0_S0__param_3+4];
	ld.param.u32 	%r6, [_Z21bmgs_cut_cuda_kernel6PdS_4int3S0_S0__param_3+8];
	ld.param.u32 	%r4, [_Z21bmgs_cut_cuda_kernel6PdS_4int3S0_S0__param_3];
	ld.param.u64 	%rd4, [_Z21bmgs_cut_cuda_kernel6PdS_4int3S0_S0__param_1];
	mov.u32 	%r33, %tid.x;
	mov.u32 	%r34, %ctaid.x;
	mov.u32 	%r7, %ntid.x;
	mad.lo.s32 	%r8, %r34, %r7, %r33;
	mov.u32 	%r35, %tid.y;
	mov.u32 	%r36, %ctaid.y;
	mov.u32 	%r9, %ntid.y;
	mad.lo.s32 	%r10, %r36, %r9, %r35;
	mov.u32 	%r44, %tid.z;
	setp.ge.s32 	%p1, %r44, %r4;
	@%p1 bra 	$L__BB0_9;
	mov.u32 	%r37, %nctaid.x;
	mul.lo.s32 	%r12, %r37, %r7;
	mov.u32 	%r38, %ctaid.z;
	mul.lo.s32 	%r13, %r1, %r38;
	mul.lo.s32 	%r14, %r3, %r2;
	mul.lo.s32 	%r15, %r4, %r38;
	mul.lo.s32 	%r16, %r6, %r5;
	mov.u32 	%r17, %ntid.z;
	mov.u32 	%r39, %nctaid.y;
	mul.lo.s32 	%r18, %r39, %r9;
	cvta.to.global.u64 	%rd1, %rd3;
	cvta.to.global.u64 	%rd2, %rd4;
$L__BB0_2:
	setp.ge.s32 	%p2, %r10, %r5;
	@%p2 bra 	$L__BB0_8;
	add.s32 	%r40, %r44, %r13;
	mul.lo.s32 	%r20, %r14, %r40;
	add.s32 	%r41, %r44, %r15;
	mul.lo.s32 	%r21, %r16, %r41;
	mov.u32 	%r45, %r10;
$L__BB0_4:
	setp.ge.s32 	%p3, %r8, %r6;
	@%p3 bra 	$L__BB0_7;
	mad.lo.s32 	%r42, %r45, %r3, %r20;
	mad.lo.s32 	%r43, %r45, %r6, %r21;
	add.s32 	%r47, %r8, %r43;
	add.s32 	%r46, %r8, %r42;
	mov.u32 	%r48, %r8;
$L__BB0_6:
	mul.wide.s32 	%rd5, %r47, 8;
	add.s64 	%rd6, %rd2, %rd5;
	mul.wide.s32 	%rd7, %r46, 8;
	add.s64 	%rd8, %rd1, %rd7;
	ld.global.f64 	%fd1, [%rd8];
	st.global.f64 	[%rd6], %fd1;
	add.s32 	%r48, %r48, %r12;
	add.s32 	%r47, %r47, %r12;
	add.s32 	%r46, %r46, %r12;
	setp.lt.s32 	%p4, %r48, %r6;
	@%p4 bra 	$L__BB0_6;
$L__BB0_7:
	add.s32 	%r45, %r45, %r18;
	setp.lt.s32 	%p5, %r45, %r5;
	@%p5 bra 	$L__BB0_4;
$L__BB0_8:
	add.s32 	%r44, %r44, %r17;
	setp.lt.s32 	%p6, %r44, %r4;
	@%p6 bra 	$L__BB0_2;
$L__BB0_9:
	ret;

}
	// .globl	_Z21bmgs_cut_cuda_kernel5PdS_4int3S0_S0_i
.visible .entry _Z21bmgs_cut_cuda_kernel5PdS_4int3S0_S0_i(
	.param .u64 .ptr .align 1 _Z21bmgs_cut_cuda_kernel5PdS_4int3S0_S0_i_param_0,
	.param .u64 .ptr .align 1 _Z21bmgs_cut_cuda_kernel5PdS_4int3S0_S0_i_param_1,
	.param .align 4 .b8 _Z21bmgs_cut_cuda_kernel5PdS_4int3S0_S0_i_param_2[12],
	.param .align 4 .b8 _Z21bmgs_cut_cuda_kernel5PdS_4int3S0_S0_i_param_3[12],
	.param .align 4 .b8 _Z21bmgs_cut_cuda_kernel5PdS_4int3S0_S0_i_param_4[12],
	.param .u32 _Z21bmgs_cut_cuda_kernel5PdS_4int3S0_S0_i_param_5
)
{
	.reg .pred 	%p<7>;
	.reg .b16 	%rs<4>;
	.reg .b32 	%r<53>;
	.reg .b64 	%rd<9>;
	.reg .b64 	%fd<2>;

	ld.param.u32 	%r32, [_Z21bmgs_cut_cuda_kernel5PdS_4int3S0_S0_i_param_4+8];
	ld.param.u32 	%r31, [_Z21bmgs_cut_cuda_kernel5PdS_4int3S0_S0_i_param_4+4];
	ld.param.u32 	%r30, [_Z21bmgs_cut_cuda_kernel5PdS_4int3S0_S0_i_param_4];
	ld.param.u64 	%rd3, [_Z21bmgs_cut_cuda_kernel5PdS_4int3S0_S0_i_param_0];
	ld.param.u32 	%r1, [_Z21bmgs_cut_cuda_kernel5PdS_4int3S0_S0_i_param_2];
	ld.param.u32 	%r2, [_Z21bmgs_cut_cuda_kernel5PdS_4int3S0_S0_i_param_2+4];
	ld.param.u32 	%r3, [_Z21bmgs_cut_cuda_kernel5PdS_4int3S0_S0_i_param_2+8];
	ld.param.u32 	%r5, [_Z21bmgs_cut_cuda_kernel5PdS_4int3S0_S0_i_param_3+4];
	ld.param.u32 	%r6, [_Z21bmgs_cut_cuda_kernel5PdS_4int3S0_S0_i_param_3+8];
	ld.param.u32 	%r4, [_Z21bmgs_cut_cuda_kernel5PdS_4int3S0_S0_i_param_3];
	ld.param.u64 	%rd4, [_Z21bmgs_cut_cuda_kernel5PdS_4int3S0_S0_i_param_1];
	ld.param.u32 	%r33, [_Z21bmgs_cut_cuda_kernel5PdS_4int3S0_S0_i_param_5];
	mov.u32 	%r34, %nctaid.y;
	div.u32 	%r35, %r34, %r33;
	mov.u32 	%r36, %ctaid.y;
	cvt.u16.u32 	%rs1, %r36;
	cvt.u16.u32 	%rs2, %r35;
	div.u16 	%rs3, %rs1, %rs2;
	cvt.u32.u16 	%r9, %rs3;
	mov.u32 	%r37, %tid.y;
	mul.lo.s32 	%r38, %r35, %r9;
	sub.s32 	%r39, %r36, %r38;
	mov.u32 	%r40, %ntid.y;
	mad.lo.s32 	%r10, %r39, %r40, %r37;
	mov.u32 	%r41, %tid.x;
	mov.u32 	%r42, %ctaid.x;
	mov.u32 	%r43, %ntid.x;
	mad.lo.s32 	%r11, %r42, %r43, %r41;
	mov.u32 	%r50, %tid.z;
	mov.u32 	%r44, %nctaid.x;
	mul.lo.s32 	%r13, %r44, %r43;
	mul.lo.s32 	%r14, %r34, %r40;
	setp.ge.s32 	%p1, %r50, %r4;
	@%p1 bra 	$L__BB1_9;
	mad.lo.s32 	%r15, %r1, %r9, %r30;
	mul.lo.s32 	%r16, %r3, %r2;
	mul.lo.s32 	%r17, %r4, %r9;
	mul.lo.s32 	%r18, %r6, %r5;
	mov.u32 	%r19, %ntid.z;
	cvta.to.global.u64 	%rd1, %rd3;
	cvta.to.global.u64 	%rd2, %rd4;
$L__BB1_2:
	setp.ge.s32 	%p2, %r10, %r5;
	@%p2 bra 	$L__BB1_8;
	add.s32 	%r45, %r15, %r50;
	mad.lo.s32 	%r21, %r16, %r45, %r32;
	add.s32 	%r46, %r50, %r17;
	mul.lo.s32 	%r22, %r18, %r46;
	mov.u32 	%r51, %r10;
$L__BB1_4:
	setp.ge.s32 	%p3, %r11, %r6;
	@%p3 bra 	$L__BB1_7;
	add.s32 	%r47, %r51, %r31;
	mad.lo.s32 	%r24, %r47, %r3, %r21;
	mad.lo.s32 	%r25, %r51, %r6, %r22;
	mov.u32 	%r52, %r11;
$L__BB1_6:
	add.s32 	%r48, %r52, %r24;
	mul.wide.s32 	%rd5, %r48, 8;
	add.s64 	%rd6, %rd1, %rd5;
	ld.global.f64 	%fd1, [%rd6];
	add.s32 	%r49, %r52, %r25;
	mul.wide.s32 	%rd7, %r49, 8;
	add.s64 	%rd8, %rd2, %rd7;
	st.global.f64 	[%rd8], %fd1;
	add.s32 	%r52, %r52, %r13;
	setp.lt.s32 	%p4, %r52, %r6;
	@%p4 bra 	$L__BB1_6;
$L__BB1_7:
	add.s32 	%r51, %r51, %r14;
	setp.lt.s32 	%p5, %r51, %r5;
	@%p5 bra 	$L__BB1_4;
$L__BB1_8:
	add.s32 	%r50, %r50, %r19;
	setp.lt.s32 	%p6, %r50, %r4;
	@%p6 bra 	$L__BB1_2;
$L__BB1_9:
	ret;

}
	// .globl	_Z21bmgs_cut_cuda_kernel4PdS_4int3S0_S0_
.visible .entry _Z21bmgs_cut_cuda_kernel4PdS_4int3S0_S0_(
	.param .u64 .ptr .align 1 _Z21bmgs_cut_cuda_kernel4PdS_4int3S0_S0__param_0,
	.param .u64 .ptr .align 1 _Z21bmgs_cut_cuda_kernel4PdS_4int3S0_S0__param_1,
	.param .align 4 .b8 _Z21bmgs_cut_cuda_kernel4PdS_4int3S0_S0__param_2[12],
	.param .align 4 .b8 _Z21bmgs_cut_cuda_kernel4PdS_4int3S0_S0__param_3[12],
	.param .align 4 .b8 _Z21bmgs_cut_cuda_kernel4PdS_4int3S0_S0__param_4[12]
)
{
	.reg .pred 	%p<7>;
	.reg .b32 	%r<56>;
	.reg .b64 	%rd<9>;
	.reg .b64 	%fd<2>;

	ld.param.u32 	%r39, [_Z21bmgs_cut_cuda_kernel4PdS_4int3S0_S0__param_4+8];
	ld.param.u32 	%r38, [_Z21bmgs_cut_cuda_kernel4PdS_4int3S0_S0__param_4+4];
	ld.param.u32 	%r37, [_Z21bmgs_cut_cuda_kernel4PdS_4int3S0_S0__param_4];
	ld.param.u64 	%rd3, [_Z21bmgs_cut_cuda_kernel4PdS_4int3S0_S0__param_0];
	ld.param.u32 	%r1, [_Z21bmgs_cut_cuda_kernel4PdS_4int3S0_S0__param_2];
	ld.param.u32 	%r2, [_Z21bmgs_cut_cuda_kernel4PdS_4int3S0_S0__param_2+4];
	ld.param.u32 	%r3, [_Z21bmgs_cut_cuda_kernel4PdS_4int3S0_S0__param_2+8];
	ld.param.u32 	%r5, [_Z21bmgs_cut_cuda_kernel4PdS_4int3S0_S0__param_3+4];
	ld.param.u32 	%r6, [_Z21bmgs_cut_cuda_kernel4PdS_4int3S0_S0__param_3+8];
	ld.param.u32 	%r4, [_Z21bmgs_cut_cuda_kernel4PdS_4int3S0_S0__param_3];
	ld.param.u64 	%rd4, [_Z21bmgs_cut_cuda_kernel4PdS_4int3S0_S0__param_1];
	mov.u32 	%r9, %tid.x;
	mov.u32 	%r40, %ctaid.x;
	mov.u32 	%r10, %ntid.x;
	mul.lo.s32 	%r11, %r40, %r10;
	add.s32 	%r12, %r11, %r9;
	mov.u32 	%r41, %tid.y;
	mov.u32 	%r42, %ctaid.y;
	mov.u32 	%r13, %ntid.y;
	mad.lo.s32 	%r14, %r42, %r13, %r41;
	mov.u32 	%r51, %tid.z;
	setp.ge.s32 	%p1, %r51, %r4;
	@%p1 bra 	$L__BB2_9;
	mov.u32 	%r43, %nctaid.x;
	mul.lo.s32 	%r16, %r43, %r10;
	mov.u32 	%r44, %ctaid.z;
	mad.lo.s32 	%r17, %r1, %r44, %r37;
	add.s32 	%r45, %r39, %r9;
	add.s32 	%r18, %r45, %r11;
	mul.lo.s32 	%r19, %r4, %r44;
	mul.lo.s32 	%r20, %r6, %r5;
	mov.u32 	%r21, %ntid.z;
	mov.u32 	%r46, %nctaid.y;
	mul.lo.s32 	%r22, %r46, %r13;
	cvta.to.global.u64 	%rd1, %rd3;
	cvta.to.global.u64 	%rd2, %rd4;
$L__BB2_2:
	setp.ge.s32 	%p2, %r14, %r5;
	@%p2 bra 	$L__BB2_8;
	add.s32 	%r47, %r17, %r51;
	add.s32 	%r48, %r51, %r19;
	mul.lo.s32 	%r24, %r20, %r48;
	mad.lo.s32 	%r25, %r2, %r47, %r38;
	mov.u32 	%r52, %r14;
$L__BB2_4:
	setp.ge.s32 	%p3, %r12, %r6;
	@%p3 bra 	$L__BB2_7;
	mad.lo.s32 	%r49, %r52, %r6, %r24;
	add.s32 	%r54, %r12, %r49;
	add.s32 	%r50, %r25, %r52;
	mad.lo.s32 	%r53, %r3, %r50, %r18;
	mov.u32 	%r55, %r12;
$L__BB2_6:
	mul.wide.s32 	%rd5, %r54, 8;
	add.s64 	%rd6, %rd2, %rd5;
	mul.wide.s32 	%rd7, %r53, 8;
	add.s64 	%rd8, %rd1, %rd7;
	ld.global.f64 	%fd1, [%rd8];
	st.global.f64 	[%rd6], %fd1;
	add.s32 	%r55, %r55, %r16;
	add.s32 	%r54, %r54, %r16;
	add.s32 	%r53, %r53, %r16;
	setp.lt.s32 	%p4, %r55, %r6;
	@%p4 bra 	$L__BB2_6;
$L__BB2_7:
	add.s32 	%r52, %r52, %r22;
	setp.lt.s32 	%p5, %r52, %r5;
	@%p5 bra 	$L__BB2_4;
$L__BB2_8:
	add.s32 	%r51, %r51, %r21;
	setp.lt.s32 	%p6, %r51, %r4;
	@%p6 bra 	$L__BB2_2;
$L__BB2_9:
	ret;

}
	// .globl	_Z22bmgs_cut_cuda_kernel4bPdS_4int3S0_S0_
.visible .entry _Z22bmgs_cut_cuda_kernel4bPdS_4int3S0_S0_(
	.param .u64 .ptr .align 1 _Z22bmgs_cut_cuda_kernel4bPdS_4int3S0_S0__param_0,
	.param .u64 .ptr .align 1 _Z22bmgs_cut_cuda_kernel4bPdS_4int3S0_S0__param_1,
	.param .align 4 .b8 _Z22bmgs_cut_cuda_kernel4bPdS_4int3S0_S0__param_2[12],
	.param .align 4 .b8 _Z22bmgs_cut_cuda_kernel4bPdS_4int3S0_S0__param_3[12],
	.param .align 4 .b8 _Z22bmgs_cut_cuda_kernel4bPdS_4int3S0_S0__param_4[12]
)
{
	.reg .pred 	%p<7>;
	.reg .b32 	%r<56>;
	.reg .b64 	%rd<9>;
	.reg .b64 	%fd<2>;

	ld.param.u32 	%r39, [_Z22bmgs_cut_cuda_kernel4bPdS_4int3S0_S0__param_4+8];
	ld.param.u32 	%r38, [_Z22bmgs_cut_cuda_kernel4bPdS_4int3S0_S0__param_4+4];
	ld.param.u32 	%r37, [_Z22bmgs_cut_cuda_kernel4bPdS_4int3S0_S0__param_4];
	ld.param.u64 	%rd3, [_Z22bmgs_cut_cuda_kernel4bPdS_4int3S0_S0__param_0];
	ld.param.u32 	%r1, [_Z22bmgs_cut_cuda_kernel4bPdS_4int3S0_S0__param_2];
	ld.param.u32 	%r2, [_Z22bmgs_cut_cuda_kernel4bPdS_4int3S0_S0__param_2+4];
	ld.param.u32 	%r3, [_Z22bmgs_cut_cuda_kernel4bPdS_4int3S0_S0__param_2+8];
	ld.param.u32 	%r5, [_Z22bmgs_cut_cuda_kernel4bPdS_4int3S0_S0__param_3+4];
	ld.param.u32 	%r6, [_Z22bmgs_cut_cuda_kernel4bPdS_4int3S0_S0__param_3+8];
	ld.param.u32 	%r4, [_Z22bmgs_cut_cuda_kernel4bPdS_4int3S0_S0__param_3];
	ld.param.u64 	%rd4, [_Z22bmgs_cut_cuda_kernel4bPdS_4int3S0_S0__param_1];
	mov.u32 	%r9, %tid.x;
	mov.u32 	%r40, %ctaid.x;
	mov.u32 	%r10, %ntid.x;
	mul.lo.s32 	%r11, %r40, %r10;
	add.s32 	%r12, %r11, %r9;
	mov.u32 	%r41, %tid.y;
	mov.u32 	%r42, %ctaid.y;
	mov.u32 	%r13, %ntid.y;
	mad.lo.s32 	%r14, %r42, %r13, %r41;
	mov.u32 	%r51, %tid.z;
	setp.ge.s32 	%p1, %r51, %r4;
	@%p1 bra 	$L__BB3_9;
	mov.u32 	%r43, %nctaid.x;
	mul.lo.s32 	%r16, %r43, %r10;
	mov.u32 	%r44, %ctaid.z;
	mad.lo.s32 	%r17, %r1, %r44, %r37;
	add.s32 	%r45, %r39, %r9;
	add.s32 	%r18, %r45, %r11;
	mul.lo.s32 	%r19, %r4, %r44;
	mul.lo.s32 	%r20, %r6, %r5;
	mov.u32 	%r21, %ntid.z;
	mov.u32 	%r46, %nctaid.y;
	mul.lo.s32 	%r22, %r46, %r13;
	cvta.to.global.u64 	%rd1, %rd3;
	cvta.to.global.u64 	%rd2, %rd4;
$L__BB3_2:
	setp.ge.s32 	%p2, %r14, %r5;
	@%p2 bra 	$L__BB3_8;
	add.s32 	%r47, %r17, %r51;
	add.s32 	%r48, %r51, %r19;
	mul.lo.s32 	%r24, %r20, %r48;
	mad.lo.s32 	%r25, %r2, %r47, %r38;
	mov.u32 	%r52, %r14;
$L__BB3_4:
	setp.ge.s32 	%p3, %r12, %r6;
	@%p3 bra 	$L__BB3_7;
	mad.lo.s32 	%r49, %r52, %r6, %r24;
	add.s32 	%r54, %r12, %r49;
	add.s32 	%r50, %r25, %r52;
	mad.lo.s32 	%r53, %r3, %r50, %r18;
	mov.u32 	%r55, %r12;
$L__BB3_6:
	mul.wide.s32 	%rd5, %r54, 8;
	add.s64 	%rd6, %rd2, %rd5;
	mul.wide.s32 	%rd7, %r53, 8;
	add.s64 	%rd8, %rd1, %rd7;
	ld.global.f64 	%fd1, [%rd8];
	st.global.f64 	[%rd6], %fd1;
	add.s32 	%r55, %r55, %r16;
	add.s32 	%r54, %r54, %r16;
	add.s32 	%r53, %r53, %r16;
	setp.lt.s32 	%p4, %r55, %r6;
	@%p4 bra 	$L__BB3_6;
$L__BB3_7:
	add.s32 	%r52, %r52, %r22;
	setp.lt.s32 	%p5, %r52, %r5;
	@%p5 bra 	$L__BB3_4;
$L__BB3_8:
	add.s32 	%r51, %r51, %r21;
	setp.lt.s32 	%p6, %r51, %r4;
	@%p6 bra 	$L__BB3_2;
$L__BB3_9:
	ret;

}
	// .globl	_Z21bmgs_cut_cuda_kernel3PdS_4int3S0_S0_i
.visible .entry _Z21bmgs_cut_cuda_kernel3PdS_4int3S0_S0_i(
	.param .u64 .ptr .align 1 _Z21bmgs_cut_cuda_kernel3PdS_4int3S0_S0_i_param_0,
	.param .u64 .ptr .align 1 _Z21bmgs_cut_cuda_kernel3PdS_4int3S0_S0_i_param_1,
	.param .align 4 .b8 _Z21bmgs_cut_cuda_kernel3PdS_4int3S0_S0_i_param_2[12],
	.param .align 4 .b8 _Z21bmgs_cut_cuda_kernel3PdS_4int3S0_S0_i_param_3[12],
	.param .align 4 .b8 _Z21bmgs_cut_cuda_kernel3PdS_4int3S0_S0_i_param_4[12],
	.param .u32 _Z21bmgs_cut_cuda_kernel3PdS_4int3S0_S0_i_param_5
)
{
	.reg .pred 	%p<9>;
	.reg .b32 	%r<63>;
	.reg .b64 	%rd<9>;
	.reg .b64 	%fd<2>;

	ld.param.u32 	%r41, [_Z21bmgs_cut_cuda_kernel3PdS_4int3S0_S0_i_param_4+8];
	ld.param.u32 	%r40, [_Z21bmgs_cut_cuda_kernel3PdS_4int3S0_S0_i_param_4+4];
	ld.param.u32 	%r39, [_Z21bmgs_cut_cuda_kernel3PdS_4int3S0_S0_i_param_4];
	ld.param.u32 	%r38, [_Z21bmgs_cut_cuda_kernel3PdS_4int3S0_S0_i_param_2+8];
	ld.param.u32 	%r37, [_Z21bmgs_cut_cuda_kernel3PdS_4int3S0_S0_i_param_2+4];
	ld.param.u32 	%r36, [_Z21bmgs_cut_cuda_kernel3PdS_4int3S0_S0_i_param_2];
	ld.param.u64 	%rd3, [_Z21bmgs_cut_cuda_kernel3PdS_4int3S0_S0_i_param_0];
	ld.param.u32 	%r2, [_Z21bmgs_cut_cuda_kernel3PdS_4int3S0_S0_i_param_3];
	ld.param.u32 	%r3, [_Z21bmgs_cut_cuda_kernel3PdS_4int3S0_S0_i_param_3+4];
	ld.param.u32 	%r4, [_Z21bmgs_cut_cuda_kernel3PdS_4int3S0_S0_i_param_3+8];
	ld.param.u64 	%rd4, [_Z21bmgs_cut_cuda_kernel3PdS_4int3S0_S0_i_param_1];
	ld.param.u32 	%r42, [_Z21bmgs_cut_cuda_kernel3PdS_4int3S0_S0_i_param_5];
	mov.u32 	%r6, %tid.x;
	mov.u32 	%r43, %ctaid.x;
	mov.u32 	%r7, %ntid.x;
	mul.lo.s32 	%r8, %r43, %r7;
	add.s32 	%r9, %r8, %r6;
	mov.u32 	%r44, %tid.y;
	mov.u32 	%r45, %ctaid.y;
	mov.u32 	%r10, %ntid.y;
	mad.lo.s32 	%r11, %r45, %r10, %r44;
	mov.u32 	%r46, %tid.z;
	mov.u32 	%r47, %ctaid.z;
	mov.u32 	%r12, %ntid.z;
	mad.lo.s32 	%r13, %r47, %r12, %r46;
	setp.lt.s32 	%p1, %r42, 1;
	@%p1 bra 	$L__BB4_12;
	mov.u32 	%r49, %nctaid.x;
	mul.lo.s32 	%r14, %r49, %r7;
	mul.lo.s32 	%r15, %r4, %r3;
	add.s32 	%r50, %r41, %r6;
	add.s32 	%r16, %r50, %r8;
	mov.u32 	%r51, %nctaid.z;
	mul.lo.s32 	%r17, %r51, %r12;
	mov.u32 	%r52, %nctaid.y;
	mul.lo.s32 	%r18, %r52, %r10;
	cvta.to.global.u64 	%rd1, %rd3;
	cvta.to.global.u64 	%rd2, %rd4;
	mov.b32 	%r57, 0;
$L__BB4_2:
	setp.ge.s32 	%p2, %r13, %r2;
	@%p2 bra 	$L__BB4_11;
	mad.lo.s32 	%r20, %r57, %r36, %r39;
	mov.u32 	%r58, %r13;
$L__BB4_4:
	setp.ge.s32 	%p3, %r11, %r3;
	@%p3 bra 	$L__BB4_10;
	add.s32 	%r53, %r20, %r58;
	mad.lo.s32 	%r54, %r57, %r2, %r58;
	mul.lo.s32 	%r22, %r15, %r54;
	mad.lo.s32 	%r23, %r37, %r53, %r40;
	mov.u32 	%r59, %r11;
$L__BB4_6:
	setp.ge.s32 	%p4, %r9, %r4;
	@%p4 bra 	$L__BB4_9;
	mad.lo.s32 	%r55, %r59, %r4, %r22;
	add.s32 	%r61, %r9, %r55;
	add.s32 	%r56, %r23, %r59;
	mad.lo.s32 	%r60, %r38, %r56, %r16;
	mov.u32 	%r62, %r9;
$L__BB4_8:
	mul.wide.s32 	%rd5, %r61, 8;
	add.s64 	%rd6, %rd2, %rd5;
	mul.wide.s32 	%rd7, %r60, 8;
	add.s64 	%rd8, %rd1, %rd7;
	ld.global.f64 	%fd1, [%rd8];
	st.global.f64 	[%rd6], %fd1;
	add.s32 	%r62, %r62, %r14;
	add.s32 	%r61, %r61, %r14;
	add.s32 	%r60, %r60, %r14;
	setp.lt.s32 	%p5, %r62, %r4;
	@%p5 bra 	$L__BB4_8;
$L__BB4_9:
	add.s32 	%r59, %r59, %r18;
	setp.lt.s32 	%p6, %r59, %r3;
	@%p6 bra 	$L__BB4_6;
$L__BB4_10:
	add.s32 	%r58, %r58, %r17;
	setp.lt.s32 	%p7, %r58, %r2;
	@%p7 bra 	$L__BB4_4;
$L__BB4_11:
	add.s32 	%r57, %r57, 1;
	setp.ne.s32 	%p8, %r57, %r42;
	@%p8 bra 	$L__BB4_2;
$L__BB4_12:
	ret;

}
	// .globl	_Z21bmgs_cut_cuda_kernel2PdS_4int3S0_S0_
.visible .entry _Z21bmgs_cut_cuda_kernel2PdS_4int3S0_S0_(
	.param .u64 .ptr .align 1 _Z21bmgs_cut_cuda_kernel2PdS_4int3S0_S0__param_0,
	.param .u64 .ptr .align 1 _Z21bmgs_cut_cuda_kernel2PdS_4int3S0_S0__param_1,
	.param .align 4 .b8 _Z21bmgs_cut_cuda_kernel2PdS_4int3S0_S0__param_2[12],
	.param .align 4 .b8 _Z21bmgs_cut_cuda_kernel2PdS_4int3S0_S0__param_3[12],
	.param .align 4 .b8 _Z21bmgs_cut_cuda_kernel2PdS_4int3S0_S0__param_4[12]
)
{
	.reg .pred 	%p<7>;
	.reg .b32 	%r<52>;
	.reg .b64 	%rd<9>;
	.reg .b64 	%fd<2>;

	ld.param.u64 	%rd3, [_Z21bmgs_cut_cuda_kernel2PdS_4int3S0_S0__param_0];
	ld.param.u32 	%r1, [_Z21bmgs_cut_cuda_kernel2PdS_4int3S0_S0__param_2+4];
	ld.param.u32 	%r2, [_Z21bmgs_cut_cuda_kernel2PdS_4int3S0_S0__param_2+8];
	ld.param.u32 	%r4, [_Z21bmgs_cut_cuda_kernel2PdS_4int3S0_S0__param_3+4];
	ld.param.u32 	%r5, [_Z21bmgs_cut_cuda_kernel2PdS_4int3S0_S0__param_3+8];
	ld.param.u32 	%r6, [_Z21bmgs_cut_cuda_kernel2PdS_4int3S0_S0__param_4];
	ld.param.u32 	%r7, [_Z21bmgs_cut_cuda_kernel2PdS_4int3S0_S0__param_4+4];
	ld.param.u32 	%r8, [_Z21bmgs_cut_cuda_kernel2PdS_4int3S0_S0__param_4+8];
	ld.param.u32 	%r3, [_Z21bmgs_cut_cuda_kernel2PdS_4int3S0_S0__param_3];
	ld.param.u64 	%rd4, [_Z21bmgs_cut_cuda_kernel2PdS_4int3S0_S0__param_1];
	mov.u32 	%r9, %tid.x;
	mov.u32 	%r35, %ctaid.x;
	mov.u32 	%r10, %ntid.x;
	mul.lo.s32 	%r11, %r35, %r10;
	add.s32 	%r12, %r11, %r9;
	mov.u32 	%r36, %tid.y;
	mov.u32 	%r37, %ctaid.y;
	mov.u32 	%r13, %ntid.y;
	mad.lo.s32 	%r14, %r37, %r13, %r36;
	mov.u32 	%r38, %tid.z;
	mov.u32 	%r39, %ctaid.z;
	mov.u32 	%r15, %ntid.z;
	mad.lo.s32 	%r47, %r39, %r15, %r38;
	setp.ge.s32 	%p1, %r47, %r3;
	@%p1 bra 	$L__BB5_9;
	mov.u32 	%r40, %nctaid.x;
	mul.lo.s32 	%r17, %r40, %r10;
	add.s32 	%r41, %r8, %r9;
	add.s32 	%r18, %r41, %r11;
	mov.u32 	%r42, %nctaid.z;
	mul.lo.s32 	%r19, %r42, %r15;
	mov.u32 	%r43, %nctaid.y;
	mul.lo.s32 	%r20, %r43, %r13;
	cvta.to.global.u64 	%rd1, %rd3;
	cvta.to.global.u64 	%rd2, %rd4;
$L__BB5_2:
	setp.ge.s32 	%p2, %r14, %r4;
	@%p2 bra 	$L__BB5_8;
	add.s32 	%r44, %r47, %r6;
	mad.lo.s32 	%r22, %r44, %r1, %r7;
	mul.lo.s32 	%r23, %r47, %r4;
	mov.u32 	%r48, %r14;
$L__BB5_4:
	setp.ge.s32 	%p3, %r12, %r5;
	@%p3 bra 	$L__BB5_7;
	add.s32 	%r45, %r22, %r48;
	add.s32 	%r46, %r48, %r23;
	mad.lo.s32 	%r50, %r45, %r2, %r18;
	mad.lo.s32 	%r49, %r46, %r5, %r12;
	mov.u32 	%r51, %r12;
$L__BB5_6:
	mul.wide.s32 	%rd5, %r50, 8;
	add.s64 	%rd6, %rd1, %rd5;
	mul.wide.s32 	%rd7, %r49, 8;
	add.s64 	%rd8, %rd2, %rd7;
	ld.global.f64 	%fd1, [%rd6];
	st.global.f64 	[%rd8], %fd1;
	add.s32 	%r51, %r51, %r17;
	add.s32 	%r50, %r50, %r17;
	add.s32 	%r49, %r49, %r17;
	setp.lt.s32 	%p4, %r51, %r5;
	@%p4 bra 	$L__BB5_6;
$L__BB5_7:
	add.s32 	%r48, %r48, %r20;
	setp.lt.s32 	%p5, %r48, %r4;
	@%p5 bra 	$L__BB5_4;
$L__BB5_8:
	add.s32 	%r47, %r47, %r19;
	setp.lt.s32 	%p6, %r47, %r3;
	@%p6 bra 	$L__BB5_2;
$L__BB5_9:
	ret;

}
	// .globl	_Z22bmgs_cut_cuda_kernel2bPdS_4int3S0_S0_
.visible .entry _Z22bmgs_cut_cuda_kernel2bPdS_4int3S0_S0_(
	.param .u64 .ptr .align 1 _Z22bmgs_cut_cuda_kernel2bPdS_4int3S0_S0__param_0,
	.param .u64 .ptr .align 1 _Z22bmgs_cut_cuda_kernel2bPdS_4int3S0_S0__param_1,
	.param .align 4 .b8 _Z22bmgs_cut_cuda_kernel2bPdS_4int3S0_S0__param_2[12],
	.param .align 4 .b8 _Z22bmgs_cut_cuda_kernel2bPdS_4int3S0_S0__param_3[12],
	.param .align 4 .b8 _Z22bmgs_cut_cuda_kernel2bPdS_4int3S0_S0__param_4[12]
)
{
	.reg .pred 	%p<14>;
	.reg .b32 	%r<35>;
	.reg .b64 	%rd<5>;
	.reg .b64 	%fd<9>;

	ld.param.u32 	%r2, [_Z22bmgs_cut_cuda_kernel2bPdS_4int3S0_S0__param_3+4];
	ld.param.u32 	%r3, [_Z22bmgs_cut_cuda_kernel2bPdS_4int3S0_S0__param_3+8];
	ld.param.u32 	%r1, [_Z22bmgs_cut_cuda_kernel2bPdS_4int3S0_S0__param_3];
	ld.param.u64 	%rd3, [_Z22bmgs_cut_cuda_kernel2bPdS_4int3S0_S0__param_0];
	ld.param.u64 	%rd4, [_Z22bmgs_cut_cuda_kernel2bPdS_4int3S0_S0__param_1];
	cvta.to.global.u64 	%rd1, %rd4;
	cvta.to.global.u64 	%rd2, %rd3;
	mov.u32 	%r23, %tid.y;
	mov.u32 	%r24, %ctaid.y;
	mov.u32 	%r4, %ntid.y;
	mad.lo.s32 	%r32, %r24, %r4, %r23;
	setp.ge.s32 	%p1, %r32, %r1;
	setp.lt.s32 	%p2, %r3, 1;
	or.pred  	%p3, %p1, %p2;
	@%p3 bra 	$L__BB6_4;
	mov.u32 	%r25, %ntid.x;
	and.b32  	%r6, %r3, 15;
	add.s32 	%r7, %r6, -1;
	and.b32  	%r8, %r3, 7;
	add.s32 	%r9, %r8, -1;
	and.b32  	%r10, %r3, 3;
	and.b32  	%r26, %r3, 2147483632;
	neg.s32 	%r11, %r26;
	mov.u32 	%r27, %nctaid.y;
	mul.lo.s32 	%r12, %r27, %r4;
	mov.u32 	%r28, %nctaid.x;
	mul.lo.s32 	%r13, %r28, %r25;
	mov.u32 	%r29, %ctaid.x;
	mov.u32 	%r30, %tid.x;
	mad.lo.s32 	%r33, %r29, %r25, %r30;
$L__BB6_2:
	setp.ge.s32 	%p4, %r33, %r2;
	@%p4 bra 	$L__BB6_3;
	bra.uni 	$L__BB6_15;
$L__BB6_3:
	add.s32 	%r32, %r32, %r12;
	setp.lt.s32 	%p13, %r32, %r1;
	@%p13 bra 	$L__BB6_2;
$L__BB6_4:
	ret;
$L__BB6_5:
	.pragma "nounroll";
	st.global.f64 	[%rd1], %fd8;
	ld.global.f64 	%fd4, [%rd2];
	st.global.f64 	[%rd1], %fd4;
	ld.global.f64 	%fd8, [%rd2];
	st.global.f64 	[%rd1], %fd8;
	add.s32 	%r34, %r34, 16;
	setp.eq.s32 	%p6, %r34, 0;
	@%p6 bra 	$L__BB6_6;
	bra.uni 	$L__BB6_5;
$L__BB6_6:
	setp.eq.s32 	%p7, %r6, 0;
	@%p7 bra 	$L__BB6_14;
	setp.lt.u32 	%p8, %r7, 7;
	@%p8 bra 	$L__BB6_9;
	ld.global.f64 	%fd5, [%rd2];
	st.global.f64 	[%rd1], %fd5;
$L__BB6_9:
	setp.eq.s32 	%p9, %r8, 0;
	@%p9 bra 	$L__BB6_14;
	setp.lt.u32 	%p10, %r9, 3;
	@%p10 bra 	$L__BB6_12;
	ld.global.f64 	%fd6, [%rd2];
	st.global.f64 	[%rd1], %fd6;
$L__BB6_12:
	setp.eq.s32 	%p11, %r10, 0;
	@%p11 bra 	$L__BB6_14;
	ld.global.f64 	%fd7, [%rd2];
	st.global.f64 	[%rd1], %fd7;
$L__BB6_14:
	add.s32 	%r33, %r33, %r13;
	setp.lt.s32 	%p12, %r33, %r2;
	@%p12 bra 	$L__BB6_15;
	bra.uni 	$L__BB6_3;
$L__BB6_15:
	setp.lt.u32 	%p5, %r3, 16;
	@%p5 bra 	$L__BB6_6;
	ld.global.f64 	%fd8, [%rd2];
	mov.u32 	%r34, %r11;
	bra.uni 	$L__BB6_5;

}
	// .globl	_Z20bmgs_cut_cuda_kernelPKd4int3PdS1_ii
.visible .entry _Z20bmgs_cut_cuda_kernelPKd4int3PdS1_ii(
	.param .u64 .ptr .align 1 _Z20bmgs_cut_cuda_kernelPKd4int3PdS1_ii_param_0,
	.param .align 4 .b8 _Z20bmgs_cut_cuda_kernelPKd4int3PdS1_ii_param_1[12],
	.param .u64 .ptr .align 1 _Z20bmgs_cut_cuda_kernelPKd4int3PdS1_ii_param_2,
	.param .align 4 .b8 _Z20bmgs_cut_cuda_kernelPKd4int3PdS1_ii_param_3[12],
	.param .u32 _Z20bmgs_cut_cuda_kernelPKd4int3PdS1_ii_param_4,
	.param .u32 _Z20bmgs_cut_cuda_kernelPKd4int3PdS1_ii_param_5
)
{
	.reg .pred 	%p<7>;
	.reg .b16 	%rs<4>;
	.reg .b32 	%r<40>;
	.reg .b64 	%rd<17>;
	.reg .b64 	%fd<2>;

	ld.param.u32 	%r2, [_Z20bmgs_cut_cuda_kernelPKd4int3PdS1_ii_param_1+8];
	ld.param.u32 	%r1, [_Z20bmgs_cut_cuda_kernelPKd4int3PdS1_ii_param_1+4];
	ld.param.u32 	%r14, [_Z20bmgs_cut_cuda_kernelPKd4int3PdS1_ii_param_1];
	ld.param.u32 	%r5, [_Z20bmgs_cut_cuda_kernelPKd4int3PdS1_ii_param_3+8];
	ld.param.u32 	%r4, [_Z20bmgs_cut_cuda_kernelPKd4int3PdS1_ii_param_3+4];
	ld.param.u32 	%r3, [_Z20bmgs_cut_cuda_kernelPKd4int3PdS1_ii_param_3];
	ld.param.u64 	%rd7, [_Z20bmgs_cut_cuda_kernelPKd4int3PdS1_ii_param_0];
	ld.param.u64 	%rd8, [_Z20bmgs_cut_cuda_kernelPKd4int3PdS1_ii_param_2];
	ld.param.u32 	%r15, [_Z20bmgs_cut_cuda_kernelPKd4int3PdS1_ii_param_4];
	ld.param.u32 	%r13, [_Z20bmgs_cut_cuda_kernelPKd4int3PdS1_ii_param_5];
	cvta.to.global.u64 	%rd9, %rd8;
	cvta.to.global.u64 	%rd10, %rd7;
	mov.u32 	%r16, %nctaid.x;
	div.u32 	%r17, %r16, %r13;
	mov.u32 	%r18, %nctaid.y;
	div.u32 	%r19, %r18, %r15;
	mov.u32 	%r20, %ctaid.y;
	cvt.u16.u32 	%rs1, %r20;
	cvt.u16.u32 	%rs2, %r19;
	div.u16 	%rs3, %rs1, %rs2;
	cvt.u32.u16 	%r21, %rs3;
	mul.lo.s32 	%r22, %r19, %r21;
	sub.s32 	%r23, %r20, %r22;
	mov.u32 	%r24, %ntid.y;
	mov.u32 	%r25, %tid.y;
	mad.lo.s32 	%r6, %r23, %r24, %r25;
	mov.u32 	%r26, %ctaid.x;
	div.u32 	%r39, %r26, %r17;
	mul.lo.s32 	%r27, %r39, %r17;
	sub.s32 	%r28, %r26, %r27;
	mov.u32 	%r29, %ntid.x;
	mov.u32 	%r30, %tid.x;
	mad.lo.s32 	%r8, %r28, %r29, %r30;
	mad.lo.s32 	%r31, %r3, %r21, %r39;
	mad.lo.s32 	%r32, %r31, %r4, %r6;
	mad.lo.s32 	%r33, %r32, %r5, %r8;
	mul.wide.s32 	%rd11, %r33, 8;
	add.s64 	%rd16, %rd9, %rd11;
	mad.lo.s32 	%r34, %r14, %r21, %r39;
	mad.lo.s32 	%r35, %r34, %r1, %r6;
	mad.lo.s32 	%r36, %r35, %r2, %r8;
	mul.wide.s32 	%rd12, %r36, 8;
	add.s64 	%rd15, %rd10, %rd12;
	setp.ge.s32 	%p2, %r39, %r3;
	@%p2 bra 	$L__BB7_5;
	setp.lt.s32 	%p3, %r8, %r5;
	setp.lt.s32 	%p4, %r6, %r4;
	and.pred  	%p1, %p3, %p4;
	mul.lo.s32 	%r37, %r5, %r4;
	mul.lo.s32 	%r9, %r37, %r13;
	mul.lo.s32 	%r38, %r2, %r1;
	mul.lo.s32 	%r10, %r38, %r13;
	not.pred 	%p5, %p1;
	mul.wide.s32 	%rd13, %r9, 8;
	mul.wide.s32 	%rd14, %r10, 8;
$L__BB7_2:
	@%p5 bra 	$L__BB7_4;
	ld.global.f64 	%fd1, [%rd15];
	st.global.f64 	[%rd16], %fd1;
$L__BB7_4:
	add.s64 	%rd16, %rd16, %rd13;
	add.s64 	%rd15, %rd15, %rd14;
	add.s32 	%r39, %r39, %r13;
	setp.lt.s32 	%p6, %r39, %r3;
	@%p6 bra 	$L__BB7_2;
$L__BB7_5:
	ret;

}


// ===== COMPILED SASS (sm_100) =====

	.target	sm_100

	.elftype	@"ET_EXEC"


//--------------------- .note.nv.tkinfo           --------------------------
	.section	.note.nv.tkinfo,"",@"SHT_NOTE"
	.sectionflags	@"SHF_NOTE_NV_TKINFO"
	.tkinfo
        /*0018*/ 	.word	0x00000002
        /*0030*/ 	.string	""
        /*0030*/ 	.string	"ptxas"
        /*0030*/ 	.string	"Cuda compilation tools, release 13.0, V13.0.88"
        /*0030*/ 	.string	"Build cuda_13.0.r13.0/compiler.36424714_0"
        /*0030*/ 	.string	"-arch sm_100 -m 64 "



//--------------------- .note.nv.cuinfo           --------------------------
	.section	.note.nv.cuinfo,"",@"SHT_NOTE"
	.sectionflags	@"SHF_NOTE_NV_CUINFO"
        /*0018*/ 	.short	0x0002
        /*001a*/ 	.short	0x0064
        /*001c*/ 	.short	0x0082
	.zero		2


//--------------------- .nv.info                  --------------------------
	.section	.nv.info,"",@"SHT_CUDA_INFO"
	.align	4


	//----- nvinfo : EIATTR_REGCOUNT
	.align		4
        /*0000*/ 	.byte	0x04, 0x2f
        /*0002*/ 	.short	(.L_1 - .L_0)
	.align		4
.L_0:
        /*0004*/ 	.word	index@(_Z21bmgs_cut_cuda_kernel6PdS_4int3S0_S0_)
        /*0008*/ 	.word	0x0000001a


	//----- nvinfo : EIATTR_FRAME_SIZE
	.align		4
.L_1:
        /*000c*/ 	.byte	0x04, 0x11
        /*000e*/ 	.short	(.L_3 - .L_2)
	.align		4
.L_2:
        /*0010*/ 	.word	index@(_Z21bmgs_cut_cuda_kernel6PdS_4int3S0_S0_)
        /*0014*/ 	.word	0x00000000


	//----- nvinfo : EIATTR_REGCOUNT
	.align		4
.L_3:
        /*0018*/ 	.byte	0x04, 0x2f
        /*001a*/ 	.short	(.L_5 - .L_4)
	.align		4
.L_4:
        /*001c*/ 	.word	index@(_Z21bmgs_cut_cuda_kernel5PdS_4int3S0_S0_i)
        /*0020*/ 	.word	0x00000019


	//----- nvinfo : EIATTR_FRAME_SIZE
	.align		4
.L_5:
        /*0024*/ 	.byte	0x04, 0x11
        /*0026*/ 	.short	(.L_7 - .L_6)
	.align		4
.L_6:
        /*0028*/ 	.word	index@($__internal_1_$__cuda_sm20_div_u16)
        /*002c*/ 	.word	0x00000000


	//----- nvinfo : EIATTR_FRAME_SIZE
	.align		4
.L_7:
        /*0030*/ 	.byte	0x04, 0x11
        /*0032*/ 	.short	(.L_9 - .L_8)
	.align		4
.L_8:
        /*0034*/ 	.word	index@(_Z21bmgs_cut_cuda_kernel5PdS_4int3S0_S0_i)
        /*0038*/ 	.word	0x00000000


	//----- nvinfo : EIATTR_REGCOUNT
	.align		4
.L_9:
        /*003c*/ 	.byte	0x04, 0x2f
        /*003e*/ 	.short	(.L_11 - .L_10)
	.align		4
.L_10:
        /*0040*/ 	.word	index@(_Z21bmgs_cut_cuda_kernel4PdS_4int3S0_S0_)
        /*0044*/ 	.word	0x0000001a


	//----- nvinfo : EIATTR_FRAME_SIZE
	.align		4
.L_11:
        /*0048*/ 	.byte	0x04, 0x11
        /*004a*/ 	.short	(.L_13 - .L_12)
	.align		4
.L_12:
        /*004c*/ 	.word	index@(_Z21bmgs_cut_cuda_kernel4PdS_4int3S0_S0_)
        /*0050*/ 	.word	0x00000000


	//----- nvinfo : EIATTR_REGCOUNT
	.align		4
.L_13:
        /*0054*/ 	.byte	0x04, 0x2f
        /*0056*/ 	.short	(.L_15 - .L_14)
	.align		4
.L_14:
        /*0058*/ 	.word	index@(_Z22bmgs_cut_cuda_kernel4bPdS_4int3S0_S0_)
        /*005c*/ 	.word	0x0000001a


	//----- nvinfo : EIATTR_FRAME_SIZE
	.align		4
.L_15:
        /*0060*/ 	.byte	0x04, 0x11
        /*0062*/ 	.short	(.L_17 - .L_16)
	.align		4
.L_16:
        /*0064*/ 	.word	index@(_Z22bmgs_cut_cuda_kernel4bPdS_4int3S0_S0_)
        /*0068*/ 	.word	0x00000000


	//----- nvinfo : EIATTR_REGCOUNT
	.align		4
.L_17:
        /*006c*/ 	.byte	0x04, 0x2f
        /*006e*/ 	.short	(.L_19 - .L_18)
	.align		4
.L_18:
        /*0070*/ 	.word	index@(_Z21bmgs_cut_cuda_kernel3PdS_4int3S0_S0_i)
        /*0074*/ 	.word	0x0000001c


	//----- nvinfo : EIATTR_FRAME_SIZE
	.align		4
.L_19:
        /*0078*/ 	.byte	0x04, 0x11
        /*007a*/ 	.short	(.L_21 - .L_20)
	.align		4
.L_20:
        /*007c*/ 	.word	index@(_Z21bmgs_cut_cuda_kernel3PdS_4int3S0_S0_i)
        /*0080*/ 	.word	0x00000000


	//----- nvinfo : EIATTR_REGCOUNT
	.align		4
.L_21:
        /*0084*/ 	.byte	0x04, 0x2f
        /*0086*/ 	.short	(.L_23 - .L_22)
	.align		4
.L_22:
        /*0088*/ 	.word	index@(_Z21bmgs_cut_cuda_kernel2PdS_4int3S0_S0_)
        /*008c*/ 	.word	0x00000017


	//----- nvinfo : EIATTR_FRAME_SIZE
	.align		4
.L_23:
        /*0090*/ 	.byte	0x04, 0x11
        /*0092*/ 	.short	(.L_25 - .L_24)
	.align		4
.L_24:
        /*0094*/ 	.word	index@(_Z21bmgs_cut_cuda_kernel2PdS_4int3S0_S0_)
        /*0098*/ 	.word	0x00000000


	//----- nvinfo : EIATTR_REGCOUNT
	.align		4
.L_25:
        /*009c*/ 	.byte	0x04, 0x2f
        /*009e*/ 	.short	(.L_27 - .L_26)
	.align		4
.L_26:
        /*00a0*/ 	.word	index@(_Z22bmgs_cut_cuda_kernel2bPdS_4int3S0_S0_)
        /*00a4*/ 	.word	0x00000012


	//----- nvinfo : EIATTR_FRAME_SIZE
	.align		4
.L_27:
        /*00a8*/ 	.byte	0x04, 0x11
        /*00aa*/ 	.short	(.L_29 - .L_28)
	.align		4
.L_28:
        /*00ac*/ 	.word	index@(_Z22bmgs_cut_cuda_kernel2bPdS_4int3S0_S0_)
        /*00b0*/ 	.word	0x00000000


	//----- nvinfo : EIATTR_REGCOUNT
	.align		4
.L_29:
        /*00b4*/ 	.byte	0x04, 0x2f
        /*00b6*/ 	.short	(.L_31 - .L_30)
	.align		4
.L_30:
        /*00b8*/ 	.word	index@(_Z20bmgs_cut_cuda_kernelPKd4int3PdS1_ii)
        /*00bc*/ 	.word	0x00000010


	//----- nvinfo : EIATTR_FRAME_SIZE
	.align		4
.L_31:
        /*00c0*/ 	.byte	0x04, 0x11
        /*00c2*/ 	.short	(.L_33 - .L_32)
	.align		4
.L_32:
        /*00c4*/ 	.word	index@($__internal_0_$__cuda_sm20_div_u16)
        /*00c8*/ 	.word	0x00000000


	//----- nvinfo : EIATTR_FRAME_SIZE
	.align		4
.L_33:
        /*00cc*/ 	.byte	0x04, 0x11
        /*00ce*/ 	.short	(.L_35 - .L_34)
	.align		4
.L_34:
        /*00d0*/ 	.word	index@(_Z20bmgs_cut_cuda_kernelPKd4int3PdS1_ii)
        /*00d4*/ 	.word	0x00000000


	//----- nvinfo : EIATTR_MIN_STACK_SIZE
	.align		4
.L_35:
        /*00d8*/ 	.byte	0x04, 0x12
        /*00da*/ 	.short	(.L_37 - .L_36)
	.align		4
.L_36:
        /*00dc*/ 	.word	index@(_Z20bmgs_cut_cuda_kernelPKd4int3PdS1_ii)
        /*00e0*/ 	.word	0x00000000


	//----- nvinfo : EIATTR_MIN_STACK_SIZE
	.align		4
.L_37:
        /*00e4*/ 	.byte	0x04, 0x12
        /*00e6*/ 	.short	(.L_39 - .L_38)
	.align		4
.L_38:
        /*00e8*/ 	.word	index@(_Z22bmgs_cut_cuda_kernel2bPdS_4int3S0_S0_)
        /*00ec*/ 	.word	0x00000000


	//----- nvinfo : EIATTR_MIN_STACK_SIZE
	.align		4
.L_39:
        /*00f0*/ 	.byte	0x04, 0x12
        /*00f2*/ 	.short	(.L_41 - .L_40)
	.align		4
.L_40:
        /*00f4*/ 	.word	index@(_Z21bmgs_cut_cuda_kernel2PdS_4int3S0_S0_)
        /*00f8*/ 	.word	0x00000000


	//----- nvinfo : EIATTR_MIN_STACK_SIZE
	.align		4
.L_41:
        /*00fc*/ 	.byte	0x04, 0x12
        /*00fe*/ 	.short	(.L_43 - .L_42)
	.align		4
.L_42:
        /*0100*/ 	.word	index@(_Z21bmgs_cut_cuda_kernel3PdS_4int3S0_S0_i)
        /*0104*/ 	.word	0x00000000


	//----- nvinfo : EIATTR_MIN_STACK_SIZE
	.align		4
.L_43:
        /*0108*/ 	.byte	0x04, 0x12
        /*010a*/ 	.short	(.L_45 - .L_44)
	.align		4
.L_44:
        /*010c*/ 	.word	index@(_Z22bmgs_cut_cuda_kernel4bPdS_4int3S0_S0_)
        /*0110*/ 	.word	0x00000000


	//----- nvinfo : EIATTR_MIN_STACK_SIZE
	.align		4
.L_45:
        /*0114*/ 	.byte	0x04, 0x12
        /*0116*/ 	.short	(.L_47 - .L_46)
	.align		4
.L_46:
        /*0118*/ 	.word	index@(_Z21bmgs_cut_cuda_kernel4PdS_4int3S0_S0_)
        /*011c*/ 	.word	0x00000000


	//----- nvinfo : EIATTR_MIN_STACK_SIZE
	.align		4
.L_47:
        /*0120*/ 	.byte	0x04, 0x12
        /*0122*/ 	.short	(.L_49 - .L_48)
	.align		4
.L_48:
        /*0124*/ 	.word	index@(_Z21bmgs_cut_cuda_kernel5PdS_4int3S0_S0_i)
        /*0128*/ 	.word	0x00000000


	//----- nvinfo : EIATTR_MIN_STACK_SIZE
	.align		4
.L_49:
        /*012c*/ 	.byte	0x04, 0x12
        /*012e*/ 	.short	(.L_51 - .L_50)
	.align		4
.L_50:
        /*0130*/ 	.word	index@(_Z21bmgs_cut_cuda_kernel6PdS_4int3S0_S0_)
        /*0134*/ 	.word	0x00000000
.L_51:


//--------------------- .nv.compat                --------------------------
	.section	.nv.compat,"",@"SHT_CUDA_COMPAT_INFO"
	.align	4
        /*0000*/ 	.byte	0x02, 0x09, 0x00, 0x00, 0x02, 0x02, 0x01, 0x00, 0x02, 0x05, 0x05, 0x00, 0x03, 0x07, 0x01, 0x01
        /*0010*/ 	.byte	0x02, 0x03, 0x00, 0x00, 0x02, 0x06, 0x01, 0x00, 0x04, 0x0b, 0x08, 0x00, 0x01, 0x00, 0x00, 0x00
        /*0020*/ 	.byte	0x00, 0x00, 0x00, 0x00


//--------------------- .nv.info._Z20bmgs_cut_cuda_kernelPKd4int3PdS1_ii --------------------------
	.section	.nv.info._Z20bmgs_cut_cuda_kernelPKd4int3PdS1_ii,"",@"SHT_CUDA_INFO"
	.sectionflags	@""
	.align	4


	//----- nvinfo : EIATTR_CUDA_API_VERSION
	.align		4
        /*0000*/ 	.byte	0x04, 0x37
        /*0002*/ 	.short	(.L_53 - .L_52)
.L_52:
        /*0004*/ 	.word	0x00000082


	//----- nvinfo : EIATTR_KPARAM_INFO
	.align		4
.L_53:
        /*0008*/ 	.byte	0x04, 0x17
        /*000a*/ 	.short	(.L_55 - .L_54)
.L_54:
        /*000c*/ 	.word	0x00000000
        /*0010*/ 	.short	0x0005
        /*0012*/ 	.short	0x0030
        /*0014*/ 	.byte	0x00, 0xf0, 0x11, 0x00


	//----- nvinfo : EIATTR_KPARAM_INFO
	.align		4
.L_55:
        /*0018*/ 	.byte	0x04, 0x17
        /*001a*/ 	.short	(.L_57 - .L_56)
.L_56:
        /*001c*/ 	.word	0x00000000
        /*0020*/ 	.short	0x0004
        /*0022*/ 	.short	0x002c
        /*0024*/ 	.byte	0x00, 0xf0, 0x11, 0x00


	//----- nvinfo : EIATTR_KPARAM_INFO
	.align		4
.L_57:
        /*0028*/ 	.byte	0x04, 0x17
        /*002a*/ 	.short	(.L_59 - .L_58)
.L_58:
        /*002c*/ 	.word	0x00000000
        /*0030*/ 	.short	0x0003
        /*0032*/ 	.short	0x0020
        /*0034*/ 	.byte	0x00, 0xf0, 0x31, 0x00


	//----- nvinfo : EIATTR_KPARAM_INFO
	.align		4
.L_59:
        /*0038*/ 	.byte	0x04, 0x17
        /*003a*/ 	.short	(.L_61 - .L_60)
.L_60:
        /*003c*/ 	.word	0x00000000
        /*0040*/ 	.short	0x0002
        /*0042*/ 	.short	0x0018
        /*0044*/ 	.byte	0x00, 0xf5, 0x21, 0x00


	//----- nvinfo : EIATTR_KPARAM_INFO
	.align		4
.L_61:
        /*0048*/ 	.byte	0x04, 0x17
        /*004a*/ 	.short	(.L_63 - .L_62)
.L_62:
        /*004c*/ 	.word	0x00000000
        /*0050*/ 	.short	0x0001
        /*0052*/ 	.short	0x0008
        /*0054*/ 	.byte	0x00, 0xf0, 0x31, 0x00


	//----- nvinfo : EIATTR_KPARAM_INFO
	.align		4
.L_63:
        /*0058*/ 	.byte	0x04, 0x17
        /*005a*/ 	.short	(.L_65 - .L_64)
.L_64:
        /*005c*/ 	.word	0x00000000
        /*0060*/ 	.short	0x0000
        /*0062*/ 	.short	0x0000
        /*0064*/ 	.byte	0x00, 0xf5, 0x21, 0x00


	//----- nvinfo : EIATTR_SPARSE_MMA_MASK
	.align		4
.L_65:
        /*0068*/ 	.byte	0x03, 0x50
        /*006a*/ 	.short	0x0000


	//----- nvinfo : EIATTR_MAXREG_COUNT
	.align		4
        /*006c*/ 	.byte	0x03, 0x1b
        /*006e*/ 	.short	0x00ff


	//----- nvinfo : EIATTR_MERCURY_ISA_VERSION
	.align		4
        /*0070*/ 	.byte	0x03, 0x5f
        /*0072*/ 	.short	0x0101


	//----- nvinfo : EIATTR_VRC_CTA_INIT_COUNT
	.align		4
        /*0074*/ 	.byte	0x02, 0x4a
	.zero		1
	.zero		1


	//----- nvinfo : EIATTR_EXIT_INSTR_OFFSETS
	.align		4
        /*0078*/ 	.byte	0x04, 0x1c
        /*007a*/ 	.short	(.L_67 - .L_66)


	//   ....[0]....
.L_66:
        /*007c*/ 	.word	0x00000500


	//   ....[1]....
        /*0080*/ 	.word	0x000006e0


	//----- nvinfo : EIATTR_CRS_STACK_SIZE
	.align		4
.L_67:
        /*0084*/ 	.byte	0x04, 0x1e
        /*0086*/ 	.short	(.L_69 - .L_68)
.L_68:
        /*0088*/ 	.word	0x00000000


	//----- nvinfo : EIATTR_CBANK_PARAM_SIZE
	.align		4
.L_69:
        /*008c*/ 	.byte	0x03, 0x19
        /*008e*/ 	.short	0x0034


	//----- nvinfo : EIATTR_PARAM_CBANK
	.align		4
        /*0090*/ 	.byte	0x04, 0x0a
        /*0092*/ 	.short	(.L_71 - .L_70)
	.align		4
.L_70:
        /*0094*/ 	.word	index@(.nv.constant0._Z20bmgs_cut_cuda_kernelPKd4int3PdS1_ii)
        /*0098*/ 	.short	0x0380
        /*009a*/ 	.short	0x0034


	//----- nvinfo : EIATTR_SW_WAR
	.align		4
.L_71:
        /*009c*/ 	.byte	0x04, 0x36
        /*009e*/ 	.short	(.L_73 - .L_72)
.L_72:
        /*00a0*/ 	.word	0x00000008
.L_73:


//--------------------- .nv.info._Z22bmgs_cut_cuda_kernel2bPdS_4int3S0_S0_ --------------------------
	.section	.nv.info._Z22bmgs_cut_cuda_kernel2bPdS_4int3S0_S0_,"",@"SHT_CUDA_INFO"
	.sectionflags	@""
	.align	4


	//----- nvinfo : EIATTR_CUDA_API_VERSION
	.align		4
        /*0000*/ 	.byte	0x04, 0x37
        /*0002*/ 	.short	(.L_75 - .L_74)
.L_74:
        /*0004*/ 	.word	0x00000082


	//----- nvinfo : EIATTR_KPARAM_INFO
	.align		4
.L_75:
        /*0008*/ 	.byte	0x04, 0x17
        /*000a*/ 	.short	(.L_77 - .L_76)
.L_76:
        /*000c*/ 	.word	0x00000000
        /*0010*/ 	.short	0x0004
        /*0012*/ 	.short	0x0028
        /*0014*/ 	.byte	0x00, 0xf0, 0x31, 0x00


	//----- nvinfo : EIATTR_KPARAM_INFO
	.align		4
.L_77:
        /*0018*/ 	.byte	0x04, 0x17
        /*001a*/ 	.short	(.L_79 - .L_78)
.L_78:
        /*001c*/ 	.word	0x00000000
        /*0020*/ 	.short	0x0003
        /*0022*/ 	.short	0x001c
        /*0024*/ 	.byte	0x00, 0xf0, 0x31, 0x00


	//----- nvinfo : EIATTR_KPARAM_INFO
	.align		4
.L_79:
        /*0028*/ 	.byte	0x04, 0x17
        /*002a*/ 	.short	(.L_81 - .L_80)
.L_80:
        /*002c*/ 	.word	0x00000000
        /*0030*/ 	.short	0x0002
        /*0032*/ 	.short	0x0010
        /*0034*/ 	.byte	0x00, 0xf0, 0x31, 0x00


	//----- nvinfo : EIATTR_KPARAM_INFO
	.align		4
.L_81:
        /*0038*/ 	.byte	0x04, 0x17
        /*003a*/ 	.short	(.L_83 - .L_82)
.L_82:
        /*003c*/ 	.word	0x00000000
        /*0040*/ 	.short	0x0001
        /*0042*/ 	.short	0x0008
        /*0044*/ 	.byte	0x00, 0xf5, 0x21, 0x00


	//----- nvinfo : EIATTR_KPARAM_INFO
	.align		4
.L_83:
        /*0048*/ 	.byte	0x04, 0x17
        /*004a*/ 	.short	(.L_85 - .L_84)
.L_84:
        /*004c*/ 	.word	0x00000000
        /*0050*/ 	.short	0x0000
        /*0052*/ 	.short	0x0000
        /*0054*/ 	.byte	0x00, 0xf5, 0x21, 0x00


	//----- nvinfo : EIATTR_SPARSE_MMA_MASK
	.align		4
.L_85:
        /*0058*/ 	.byte	0x03, 0x50
        /*005a*/ 	.short	0x0000


	//----- nvinfo : EIATTR_MAXREG_COUNT
	.align		4
        /*005c*/ 	.byte	0x03, 0x1b
        /*005e*/ 	.short	0x00ff


	//----- nvinfo : EIATTR_MERCURY_ISA_VERSION
	.align		4
        /*0060*/ 	.byte	0x03, 0x5f
        /*0062*/ 	.short	0x0101


	//----- nvinfo : EIATTR_VRC_CTA_INIT_COUNT
	.align		4
        /*0064*/ 	.byte	0x02, 0x4a
	.zero		1
	.zero		1


	//----- nvinfo : EIATTR_EXIT_INSTR_OFFSETS
	.align		4
        /*0068*/ 	.byte	0x04, 0x1c
        /*006a*/ 	.short	(.L_87 - .L_86)


	//   ....[0]....
.L_86:
        /*006c*/ 	.word	0x00000090


	//   ....[1]....
        /*0070*/ 	.word	0x000004a0


	//----- nvinfo : EIATTR_CRS_STACK_SIZE
	.align		4
.L_87:
        /*0074*/ 	.byte	0x04, 0x1e
        /*0076*/ 	.short	(.L_89 - .L_88)
.L_88:
        /*0078*/ 	.word	0x00000000


	//----- nvinfo : EIATTR_CBANK_PARAM_SIZE
	.align		4
.L_89:
        /*007c*/ 	.byte	0x03, 0x19
        /*007e*/ 	.short	0x0034


	//----- nvinfo : EIATTR_PARAM_CBANK
	.align		4
        /*0080*/ 	.byte	0x04, 0x0a
        /*0082*/ 	.short	(.L_91 - .L_90)
	.align		4
.L_90:
        /*0084*/ 	.word	index@(.nv.constant0._Z22bmgs_cut_cuda_kernel2bPdS_4int3S0_S0_)
        /*0088*/ 	.short	0x0380
        /*008a*/ 	.short	0x0034


	//----- nvinfo : EIATTR_SW_WAR
	.align		4
.L_91:
        /*008c*/ 	.byte	0x04, 0x36
        /*008e*/ 	.short	(.L_93 - .L_92)
.L_92:
        /*0090*/ 	.word	0x00000008
.L_93:


//--------------------- .nv.info._Z21bmgs_cut_cuda_kernel2PdS_4int3S0_S0_ --------------------------
	.section	.nv.info._Z21bmgs_cut_cuda_kernel2PdS_4int3S0_S0_,"",@"SHT_CUDA_INFO"
	.sectionflags	@""
	.align	4


	//----- nvinfo : EIATTR_CUDA_API_VERSION
	.align		4
        /*0000*/ 	.byte	0x04, 0x37
        /*0002*/ 	.short	(.L_95 - .L_94)
.L_94:
        /*0004*/ 	.word	0x00000082


	//----- nvinfo : EIATTR_KPARAM_INFO
	.align		4
.L_95:
        /*0008*/ 	.byte	0x04, 0x17
        /*000a*/ 	.short	(.L_97 - .L_96)
.L_96:
        /*000c*/ 	.word	0x00000000
        /*0010*/ 	.short	0x0004
        /*0012*/ 	.short	0x0028
        /*0014*/ 	.byte	0x00, 0xf0, 0x31, 0x00


	//----- nvinfo : EIATTR_KPARAM_INFO
	.align		4
.L_97:
        /*0018*/ 	.byte	0x04, 0x17
        /*001a*/ 	.short	(.L_99 - .L_98)
.L_98:
        /*001c*/ 	.word	0x00000000
        /*0020*/ 	.short	0x0003
        /*0022*/ 	.short	0x001c
        /*0024*/ 	.byte	0x00, 0xf0, 0x31, 0x00


	//----- nvinfo : EIATTR_KPARAM_INFO
	.align		4
.L_99:
        /*0028*/ 	.byte	0x04, 0x17
        /*002a*/ 	.short	(.L_101 - .L_100)
.L_100:
        /*002c*/ 	.word	0x00000000
        /*0030*/ 	.short	0x0002
        /*0032*/ 	.short	0x0010
        /*0034*/ 	.byte	0x00, 0xf0, 0x31, 0x00


	//----- nvinfo : EIATTR_KPARAM_INFO
	.align		4
.L_101:
        /*0038*/ 	.byte	0x04, 0x17
        /*003a*/ 	.short	(.L_103 - .L_102)
.L_102:
        /*003c*/ 	.word	0x00000000
        /*0040*/ 	.short	0x0001
        /*0042*/ 	.short	0x0008
        /*0044*/ 	.byte	0x00, 0xf5, 0x21, 0x00


	//----- nvinfo : EIATTR_KPARAM_INFO
	.align		4
.L_103:
        /*0048*/ 	.byte	0x04, 0x17
        /*004a*/ 	.short	(.L_105 - .L_104)
.L_104:
        /*004c*/ 	.word	0x00000000
        /*0050*/ 	.short	0x0000
        /*0052*/ 	.short	0x0000
        /*0054*/ 	.byte	0x00, 0xf5, 0x21, 0x00


	//----- nvinfo : EIATTR_SPARSE_MMA_MASK
	.align		4
.L_105:
        /*0058*/ 	.byte	0x03, 0x50
        /*005a*/ 	.short	0x0000


	//----- nvinfo : EIATTR_MAXREG_COUNT
	.align		4
        /*005c*/ 	.byte	0x03, 0x1b
        /*005e*/ 	.short	0x00ff


	//----- nvinfo : EIATTR_MERCURY_ISA_VERSION
	.align		4
        /*0060*/ 	.byte	0x03, 0x5f
        /*0062*/ 	.short	0x0101


	//----- nvinfo : EIATTR_VRC_CTA_INIT_COUNT
	.align		4
        /*0064*/ 	.byte	0x02, 0x4a
	.zero		1
	.zero		1


	//----- nvinfo : EIATTR_EXIT_INSTR_OFFSETS
	.align		4
        /*0068*/ 	.byte	0x04, 0x1c
        /*006a*/ 	.short	(.L_107 - .L_106)


	//   ....[0]....
.L_106:
        /*006c*/ 	.word	0x000000c0


	//   ....[1]....
        /*0070*/ 	.word	0x00000430


	//----- nvinfo : EIATTR_CRS_STACK_SIZE
	.align		4
.L_107:
        /*0074*/ 	.byte	0x04, 0x1e
        /*0076*/ 	.short	(.L_109 - .L_108)
.L_108:
        /*0078*/ 	.word	0x00000000


	//----- nvinfo : EIATTR_CBANK_PARAM_SIZE
	.align		4
.L_109:
        /*007c*/ 	.byte	0x03, 0x19
        /*007e*/ 	.short	0x0034


	//----- nvinfo : EIATTR_PARAM_CBANK
	.align		4
        /*0080*/ 	.byte	0x04, 0x0a
        /*0082*/ 	.short	(.L_111 - .L_110)
	.align		4
.L_110:
        /*0084*/ 	.word	index@(.nv.constant0._Z21bmgs_cut_cuda_kernel2PdS_4int3S0_S0_)
        /*0088*/ 	.short	0x0380
        /*008a*/ 	.short	0x0034


	//----- nvinfo : EIATTR_SW_WAR
	.align		4
.L_111:
        /*008c*/ 	.byte	0x04, 0x36
        /*008e*/ 	.short	(.L_113 - .L_112)
.L_112:
        /*0090*/ 	.word	0x00000008
.L_113:


//--------------------- .nv.info._Z21bmgs_cut_cuda_kernel3PdS_4int3S0_S0_i --------------------------
	.section	.nv.info._Z21bmgs_cut_cuda_kernel3PdS_4int3S0_S0_i,"",@"SHT_CUDA_INFO"
	.sectionflags	@""
	.align	4


	//----- nvinfo : EIATTR_CUDA_API_VERSION
	.align		4
        /*0000*/ 	.byte	0x04, 0x37
        /*0002*/ 	.short	(.L_115 - .L_114)
.L_114:
        /*0004*/ 	.word	0x00000082


	//----- nvinfo : EIATTR_KPARAM_INFO
	.align		4
.L_115:
        /*0008*/ 	.byte	0x04, 0x17
        /*000a*/ 	.short	(.L_117 - .L_116)
.L_116:
        /*000c*/ 	.word	0x00000000
        /*0010*/ 	.short	0x0005
        /*0012*/ 	.short	0x0034
        /*0014*/ 	.byte	0x00, 0xf0, 0x11, 0x00


	//----- nvinfo : EIATTR_KPARAM_INFO
	.align		4
.L_117:
        /*0018*/ 	.byte	0x04, 0x17
        /*001a*/ 	.short	(.L_119 - .L_118)
.L_118:
        /*001c*/ 	.word	0x00000000
        /*0020*/ 	.short	0x0004
        /*0022*/ 	.short	0x0028
        /*0024*/ 	.byte	0x00, 0xf0, 0x31, 0x00


	//----- nvinfo : EIATTR_KPARAM_INFO
	.align		4
.L_119:
        /*0028*/ 	.byte	0x04, 0x17
        /*002a*/ 	.short	(.L_121 - .L_120)
.L_120:
        /*002c*/ 	.word	0x00000000
        /*0030*/ 	.short	0x0003
        /*0032*/ 	.short	0x001c
        /*0034*/ 	.byte	0x00, 0xf0, 0x31, 0x00


	//----- nvinfo : EIATTR_KPARAM_INFO
	.align		4
.L_121:
        /*0038*/ 	.byte	0x04, 0x17
        /*003a*/ 	.short	(.L_123 - .L_122)
.L_122:
        /*003c*/ 	.word	0x00000000
        /*0040*/ 	.short	0x0002
        /*0042*/ 	.short	0x0010
        /*0044*/ 	.byte	0x00, 0xf0, 0x31, 0x00


	//----- nvinfo : EIATTR_KPARAM_INFO
	.align		4
.L_123:
        /*0048*/ 	.byte	0x04, 0x17
        /*004a*/ 	.short	(.L_125 - .L_124)
.L_124:
        /*004c*/ 	.word	0x00000000
        /*0050*/ 	.short	0x0001
        /*0052*/ 	.short	0x0008
        /*0054*/ 	.byte	0x00, 0xf5, 0x21, 0x00


	//----- nvinfo : EIATTR_KPARAM_INFO
	.align		4
.L_125:
        /*0058*/ 	.byte	0x04, 0x17
        /*005a*/ 	.short	(.L_127 - .L_126)
.L_126:
        /*005c*/ 	.word	0x00000000
        /*0060*/ 	.short	0x0000
        /*0062*/ 	.short	0x0000
        /*0064*/ 	.byte	0x00, 0xf5, 0x21, 0x00


	//----- nvinfo : EIATTR_SPARSE_MMA_MASK
	.align		4
.L_127:
        /*0068*/ 	.byte	0x03, 0x50
        /*006a*/ 	.short	0x0000


	//----- nvinfo : EIATTR_MAXREG_COUNT
	.align		4
        /*006c*/ 	.byte	0x03, 0x1b
        /*006e*/ 	.short	0x00ff


	//----- nvinfo : EIATTR_MERCURY_ISA_VERSION
	.align		4
        /*0070*/ 	.byte	0x03, 0x5f
        /*0072*/ 	.short	0x0101


	//----- nvinfo : EIATTR_VRC_CTA_INIT_COUNT
	.align		4
        /*0074*/ 	.byte	0x02, 0x4a
	.zero		1
	.zero		1


	//----- nvinfo : EIATTR_EXIT_INSTR_OFFSETS
	.align		4
        /*0078*/ 	.byte	0x04, 0x1c
        /*007a*/ 	.short	(.L_129 - .L_128)


	//   ....[0]....
.L_128:
        /*007c*/ 	.word	0x00000070


	//   ....[1]....
        /*0080*/ 	.word	0x00000550


	//----- nvinfo : EIATTR_CRS_STACK_SIZE
	.align		4
.L_129:
        /*0084*/ 	.byte	0x04, 0x1e
        /*0086*/ 	.short	(.L_131 - .L_130)
.L_130:
        /*0088*/ 	.word	0x00000000


	//----- nvinfo : EIATTR_CBANK_PARAM_SIZE
	.align		4
.L_131:
        /*008c*/ 	.byte	0x03, 0x19
        /*008e*/ 	.short	0x0038


	//----- nvinfo : EIATTR_PARAM_CBANK
	.align		4
        /*0090*/ 	.byte	0x04, 0x0a
        /*0092*/ 	.short	(.L_133 - .L_132)
	.align		4
.L_132:
        /*0094*/ 	.word	index@(.nv.constant0._Z21bmgs_cut_cuda_kernel3PdS_4int3S0_S0_i)
        /*0098*/ 	.short	0x0380
        /*009a*/ 	.short	0x0038


	//----- nvinfo : EIATTR_SW_WAR
	.align		4
.L_133:
        /*009c*/ 	.byte	0x04, 0x36
        /*009e*/ 	.short	(.L_135 - .L_134)
.L_134:
        /*00a0*/ 	.word	0x00000008
.L_135:


//--------------------- .nv.info._Z22bmgs_cut_cuda_kernel4bPdS_4int3S0_S0_ --------------------------
	.section	.nv.info._Z22bmgs_cut_cuda_kernel4bPdS_4int3S0_S0_,"",@"SHT_CUDA_INFO"
	.sectionflags	@""
	.align	4


	//----- nvinfo : EIATTR_CUDA_API_VERSION
	.align		4
        /*0000*/ 	.byte	0x04, 0x37
        /*0002*/ 	.short	(.L_137 - .L_136)
.L_136:
        /*0004*/ 	.word	0x00000082


	//----- nvinfo : EIATTR_KPARAM_INFO
	.align		4
.L_137:
        /*0008*/ 	.byte	0x04, 0x17
        /*000a*/ 	.short	(.L_139 - .L_138)
.L_138:
        /*000c*/ 	.word	0x00000000
        /*0010*/ 	.short	0x0004
        /*0012*/ 	.short	0x0028
        /*0014*/ 	.byte	0x00, 0xf0, 0x31, 0x00


	//----- nvinfo : EIATTR_KPARAM_INFO
	.align		4
.L_139:
        /*0018*/ 	.byte	0x04, 0x17
        /*001a*/ 	.short	(.L_141 - .L_140)
.L_140:
        /*001c*/ 	.word	0x00000000
        /*0020*/ 	.short	0x0003
        /*0022*/ 	.short	0x001c
        /*0024*/ 	.byte	0x00, 0xf0, 0x31, 0x00


	//----- nvinfo : EIATTR_KPARAM_INFO
	.align		4
.L_141:
        /*0028*/ 	.byte	0x04, 0x17
        /*002a*/ 	.short	(.L_143 - .L_142)
.L_142:
        /*002c*/ 	.word	0x00000000
        /*0030*/ 	.short	0x0002
        /*0032*/ 	.short	0x0010
        /*0034*/ 	.byte	0x00, 0xf0, 0x31, 0x00


	//----- nvinfo : EIATTR_KPARAM_INFO
	.align		4
.L_143:
        /*0038*/ 	.byte	0x04, 0x17
        /*003a*/ 	.short	(.L_145 - .L_144)
.L_144:
        /*003c*/ 	.word	0x00000000
        /*0040*/ 	.short	0x0001
        /*0042*/ 	.short	0x0008
        /*0044*/ 	.byte	0x00, 0xf5, 0x21, 0x00


	//----- nvinfo : EIATTR_KPARAM_INFO
	.align		4
.L_145:
        /*0048*/ 	.byte	0x04, 0x17
        /*004a*/ 	.short	(.L_147 - .L_146)
.L_146:
        /*004c*/ 	.word	0x00000000
        /*0050*/ 	.short	0x0000
        /*0052*/ 	.short	0x0000
        /*0054*/ 	.byte	0x00, 0xf5, 0x21, 0x00


	//----- nvinfo : EIATTR_SPARSE_MMA_MASK
	.align		4
.L_147:
        /*0058*/ 	.byte	0x03, 0x50
        /*005a*/ 	.short	0x0000


	//----- nvinfo : EIATTR_MAXREG_COUNT
	.align		4
        /*005c*/ 	.byte	0x03, 0x1b
        /*005e*/ 	.short	0x00ff


	//----- nvinfo : EIATTR_MERCURY_ISA_VERSION
	.align		4
        /*0060*/ 	.byte	0x03, 0x5f
        /*0062*/ 	.short	0x0101


	//----- nvinfo : EIATTR_VRC_CTA_INIT_COUNT
	.align		4
        /*0064*/ 	.byte	0x02, 0x4a
	.zero		1
	.zero		1


	//----- nvinfo : EIATTR_EXIT_INSTR_OFFSETS
	.align		4
        /*0068*/ 	.byte	0x04, 0x1c
        /*006a*/ 	.short	(.L_149 - .L_148)


	//   ....[0]....
.L_148:
        /*006c*/ 	.word	0x00000090


	//   ....[1]....
        /*0070*/ 	.word	0x00000470


	//----- nvinfo : EIATTR_CRS_STACK_SIZE
	.align		4
.L_149:
        /*0074*/ 	.byte	0x04, 0x1e
        /*0076*/ 	.short	(.L_151 - .L_150)
.L_150:
        /*0078*/ 	.word	0x00000000


	//----- nvinfo : EIATTR_CBANK_PARAM_SIZE
	.align		4
.L_151:
        /*007c*/ 	.byte	0x03, 0x19
        /*007e*/ 	.short	0x0034


	//----- nvinfo : EIATTR_PARAM_CBANK
	.align		4
        /*0080*/ 	.byte	0x04, 0x0a
        /*0082*/ 	.short	(.L_153 - .L_152)
	.align		4
.L_152:
        /*0084*/ 	.word	index@(.nv.constant0._Z22bmgs_cut_cuda_kernel4bPdS_4int3S0_S0_)
        /*0088*/ 	.short	0x0380
        /*008a*/ 	.short	0x0034


	//----- nvinfo : EIATTR_SW_WAR
	.align		4
.L_153:
        /*008c*/ 	.byte	0x04, 0x36
        /*008e*/ 	.short	(.L_155 - .L_154)
.L_154:
        /*0090*/ 	.word	0x00000008
.L_155:


//--------------------- .nv.info._Z21bmgs_cut_cuda_kernel4PdS_4int3S0_S0_ --------------------------
	.section	.nv.info._Z21bmgs_cut_cuda_kernel4PdS_4int3S0_S0_,"",@"SHT_CUDA_INFO"
	.sectionflags	@""
	.align	4


	//----- nvinfo : EIATTR_CUDA_API_VERSION
	.align		4
        /*0000*/ 	.byte	0x04, 0x37
        /*0002*/ 	.short	(.L_157 - .L_156)
.L_156:
        /*0004*/ 	.word	0x00000082


	//----- nvinfo : EIATTR_KPARAM_INFO
	.align		4
.L_157:
        /*0008*/ 	.byte	0x04, 0x17
        /*000a*/ 	.short	(.L_159 - .L_158)
.L_158:
        /*000c*/ 	.word	0x00000000
        /*0010*/ 	.short	0x0004
        /*0012*/ 	.short	0x0028
        /*0014*/ 	.byte	0x00, 0xf0, 0x31, 0x00


	//----- nvinfo : EIATTR_KPARAM_INFO
	.align		4
.L_159:
        /*0018*/ 	.byte	0x04, 0x17
        /*001a*/ 	.short	(.L_161 - .L_160)
.L_160:
        /*001c*/ 	.word	0x00000000
        /*0020*/ 	.short	0x0003
        /*0022*/ 	.short	0x001c
        /*0024*/ 	.byte	0x00, 0xf0, 0x31, 0x00


	//----- nvinfo : EIATTR_KPARAM_INFO
	.align		4
.L_161:
        /*0028*/ 	.byte	0x04, 0x17
        /*002a*/ 	.short	(.L_163 - .L_162)
.L_162:
        /*002c*/ 	.word	0x00000000
        /*0030*/ 	.short	0x0002
        /*0032*/ 	.short	0x0010
        /*0034*/ 	.byte	0x00, 0xf0, 0x31, 0x00


	//----- nvinfo : EIATTR_KPARAM_INFO
	.align		4
.L_163:
        /*0038*/ 	.byte	0x04, 0x17
        /*003a*/ 	.short	(.L_165 - .L_164)
.L_164:
        /*003c*/ 	.word	0x00000000
        /*0040*/ 	.short	0x0001
        /*0042*/ 	.short	0x0008
        /*0044*/ 	.byte	0x00, 0xf5, 0x21, 0x00


	//----- nvinfo : EIATTR_KPARAM_INFO
	.align		4
.L_165:
        /*0048*/ 	.byte	0x04, 0x17
        /*004a*/ 	.short	(.L_167 - .L_166)
.L_166:
        /*004c*/ 	.word	0x00000000
        /*0050*/ 	.short	0x0000
        /*0052*/ 	.short	0x0000
        /*0054*/ 	.byte	0x00, 0xf5, 0x21, 0x00


	//----- nvinfo : EIATTR_SPARSE_MMA_MASK
	.align		4
.L_167:
        /*0058*/ 	.byte	0x03, 0x50
        /*005a*/ 	.short	0x0000


	//----- nvinfo : EIATTR_MAXREG_COUNT
	.align		4
        /*005c*/ 	.byte	0x03, 0x1b
        /*005e*/ 	.short	0x00ff


	//----- nvinfo : EIATTR_MERCURY_ISA_VERSION
	.align		4
        /*0060*/ 	.byte	0x03, 0x5f
        /*0062*/ 	.short	0x0101


	//----- nvinfo : EIATTR_VRC_CTA_INIT_COUNT
	.align		4
        /*0064*/ 	.byte	0x02, 0x4a
	.zero		1
	.zero		1


	//----- nvinfo : EIATTR_EXIT_INSTR_OFFSETS
	.align		4
        /*0068*/ 	.byte	0x04, 0x1c
        /*006a*/ 	.short	(.L_169 - .L_168)


	//   ....[0]....
.L_168:
        /*006c*/ 	.word	0x00000090


	//   ....[1]....
        /*0070*/ 	.word	0x00000470


	//----- nvinfo : EIATTR_CRS_STACK_SIZE
	.align		4
.L_169:
        /*0074*/ 	.byte	0x04, 0x1e
        /*0076*/ 	.short	(.L_171 - .L_170)
.L_170:
        /*0078*/ 	.word	0x00000000


	//----- nvinfo : EIATTR_CBANK_PARAM_SIZE
	.align		4
.L_171:
        /*007c*/ 	.byte	0x03, 0x19
        /*007e*/ 	.short	0x0034


	//----- nvinfo : EIATTR_PARAM_CBANK
	.align		4
        /*0080*/ 	.byte	0x04, 0x0a
        /*0082*/ 	.short	(.L_173 - .L_172)
	.align		4
.L_172:
        /*0084*/ 	.word	index@(.nv.constant0._Z21bmgs_cut_cuda_kernel4PdS_4int3S0_S0_)
        /*0088*/ 	.short	0x0380
        /*008a*/ 	.short	0x0034


	//----- nvinfo : EIATTR_SW_WAR
	.align		4
.L_173:
        /*008c*/ 	.byte	0x04, 0x36
        /*008e*/ 	.short	(.L_175 - .L_174)
.L_174:
        /*0090*/ 	.word	0x00000008
.L_175:


//--------------------- .nv.info._Z21bmgs_cut_cuda_kernel5PdS_4int3S0_S0_i --------------------------
	.section	.nv.info._Z21bmgs_cut_cuda_kernel5PdS_4int3S0_S0_i,"",@"SHT_CUDA_INFO"
	.sectionflags	@""
	.align	4


	//----- nvinfo : EIATTR_CUDA_API_VERSION
	.align		4
        /*0000*/ 	.byte	0x04, 0x37
        /*0002*/ 	.short	(.L_177 - .L_176)
.L_176:
        /*0004*/ 	.word	0x00000082


	//----- nvinfo : EIATTR_KPARAM_INFO
	.align		4
.L_177:
        /*0008*/ 	.byte	0x04, 0x17
        /*000a*/ 	.short	(.L_179 - .L_178)
.L_178:
        /*000c*/ 	.word	0x00000000
        /*0010*/ 	.short	0x0005
        /*0012*/ 	.short	0x0034
        /*0014*/ 	.byte	0x00, 0xf0, 0x11, 0x00


	//----- nvinfo : EIATTR_KPARAM_INFO
	.align		4
.L_179:
        /*0018*/ 	.byte	0x04, 0x17
        /*001a*/ 	.short	(.L_181 - .L_180)
.L_180:
        /*001c*/ 	.word	0x00000000
        /*0020*/ 	.short	0x0004
        /*0022*/ 	.short	0x0028
        /*0024*/ 	.byte	0x00, 0xf0, 0x31, 0x00


	//----- nvinfo : EIATTR_KPARAM_INFO
	.align		4
.L_181:
        /*0028*/ 	.byte	0x04, 0x17
        /*002a*/ 	.short	(.L_183 - .L_182)
.L_182:
        /*002c*/ 	.word	0x00000000
        /*0030*/ 	.short	0x0003
        /*0032*/ 	.short	0x001c
        /*0034*/ 	.byte	0x00, 0xf0, 0x31, 0x00


	//----- nvinfo : EIATTR_KPARAM_INFO
	.align		4
.L_183:
        /*0038*/ 	.byte	0x04, 0x17
        /*003a*/ 	.short	(.L_185 - .L_184)
.L_184:
        /*003c*/ 	.word	0x00000000
        /*0040*/ 	.short	0x0002
        /*0042*/ 	.short	0x0010
        /*0044*/ 	.byte	0x00, 0xf0, 0x31, 0x00


	//----- nvinfo : EIATTR_KPARAM_INFO
	.align		4
.L_185:
        /*0048*/ 	.byte	0x04, 0x17
        /*004a*/ 	.short	(.L_187 - .L_186)
.L_186:
        /*004c*/ 	.word	0x00000000
        /*0050*/ 	.short	0x0001
        /*0052*/ 	.short	0x0008
        /*0054*/ 	.byte	0x00, 0xf5, 0x21, 0x00


	//----- nvinfo : EIATTR_KPARAM_INFO
	.align		4
.L_187:
        /*0058*/ 	.byte	0x04, 0x17
        /*005a*/ 	.short	(.L_189 - .L_188)
.L_188:
        /*005c*/ 	.word	0x00000000
        /*0060*/ 	.short	0x0000
        /*0062*/ 	.short	0x0000
        /*0064*/ 	.byte	0x00, 0xf5, 0x21, 0x00


	//----- nvinfo : EIATTR_SPARSE_MMA_MASK
	.align		4
.L_189:
        /*0068*/ 	.byte	0x03, 0x50
        /*006a*/ 	.short	0x0000


	//----- nvinfo : EIATTR_MAXREG_COUNT
	.align		4
        /*006c*/ 	.byte	0x03, 0x1b
        /*006e*/ 	.short	0x00ff


	//----- nvinfo : EIATTR_MERCURY_ISA_VERSION
	.align		4
        /*0070*/ 	.byte	0x03, 0x5f
        /*0072*/ 	.short	0x0101


	//----- nvinfo : EIATTR_VRC_CTA_INIT_COUNT
	.align		4
        /*0074*/ 	.byte	0x02, 0x4a
	.zero		1
	.zero		1


	//----- nvinfo : EIATTR_EXIT_INSTR_OFFSETS
	.align		4
        /*0078*/ 	.byte	0x04, 0x1c
        /*007a*/ 	.short	(.L_191 - .L_190)


	//   ....[0]....
.L_190:
        /*007c*/ 	.word	0x000002a0


	//   ....[1]....
        /*0080*/ 	.word	0x000005e0


	//----- nvinfo : EIATTR_CRS_STACK_SIZE
	.align		4
.L_191:
        /*0084*/ 	.byte	0x04, 0x1e
        /*0086*/ 	.short	(.L_193 - .L_192)
.L_192:
        /*0088*/ 	.word	0x00000000


	//----- nvinfo : EIATTR_CBANK_PARAM_SIZE
	.align		4
.L_193:
        /*008c*/ 	.byte	0x03, 0x19
        /*008e*/ 	.short	0x0038


	//----- nvinfo : EIATTR_PARAM_CBANK
	.align		4
        /*0090*/ 	.byte	0x04, 0x0a
        /*0092*/ 	.short	(.L_195 - .L_194)
	.align		4
.L_194:
        /*0094*/ 	.word	index@(.nv.constant0._Z21bmgs_cut_cuda_kernel5PdS_4int3S0_S0_i)
        /*0098*/ 	.short	0x0380
        /*009a*/ 	.short	0x0038


	//----- nvinfo : EIATTR_SW_WAR
	.align		4
.L_195:
        /*009c*/ 	.byte	0x04, 0x36
        /*009e*/ 	.short	(.L_197 - .L_196)
.L_196:
        /*00a0*/ 	.word	0x00000008
.L_197:


//--------------------- .nv.info._Z21bmgs_cut_cuda_kernel6PdS_4int3S0_S0_ --------------------------
	.section	.nv.info._Z21bmgs_cut_cuda_kernel6PdS_4int3S0_S0_,"",@"SHT_CUDA_INFO"
	.sectionflags	@""
	.align	4


	//----- nvinfo : EIATTR_CUDA_API_VERSION
	.align		4
        /*0000*/ 	.byte	0x04, 0x37
        /*0002*/ 	.short	(.L_199 - .L_198)
.L_198:
        /*0004*/ 	.word	0x00000082


	//----- nvinfo : EIATTR_KPARAM_INFO
	.align		4
.L_199:
        /*0008*/ 	.byte	0x04, 0x17
        /*000a*/ 	.short	(.L_201 - .L_200)
.L_200:
        /*000c*/ 	.word	0x00000000
        /*0010*/ 	.short	0x0004
        /*0012*/ 	.short	0x0028
        /*0014*/ 	.byte	0x00, 0xf0, 0x31, 0x00


	//----- nvinfo : EIATTR_KPARAM_INFO
	.align		4
.L_201:
        /*0018*/ 	.byte	0x04, 0x17
        /*001a*/ 	.short	(.L_203 - .L_202)
.L_202:
        /*001c*/ 	.word	0x00000000
        /*0020*/ 	.short	0x0003
        /*0022*/ 	.short	0x001c
        /*0024*/ 	.byte	0x00, 0xf0, 0x31, 0x00


	//----- nvinfo : EIATTR_KPARAM_INFO
	.align		4
.L_203:
        /*0028*/ 	.byte	0x04, 0x17
        /*002a*/ 	.short	(.L_205 - .L_204)
.L_204:
        /*002c*/ 	.word	0x00000000
        /*0030*/ 	.short	0x0002
        /*0032*/ 	.short	0x0010
        /*0034*/ 	.byte	0x00, 0xf0, 0x31, 0x00


	//----- nvinfo : EIATTR_KPARAM_INFO
	.align		4
.L_205:
        /*0038*/ 	.byte	0x04, 0x17
        /*003a*/ 	.short	(.L_207 - .L_206)
.L_206:
        /*003c*/ 	.word	0x00000000
        /*0040*/ 	.short	0x0001
        /*0042*/ 	.short	0x0008
        /*0044*/ 	.byte	0x00, 0xf5, 0x21, 0x00


	//----- nvinfo : EIATTR_KPARAM_INFO
	.align		4
.L_207:
        /*0048*/ 	.byte	0x04, 0x17
        /*004a*/ 	.short	(.L_209 - .L_208)
.L_208:
        /*004c*/ 	.word	0x00000000
        /*0050*/ 	.short	0x0000
        /*0052*/ 	.short	0x0000
        /*0054*/ 	.byte	0x00, 0xf5, 0x21, 0x00


	//----- nvinfo : EIATTR_SPARSE_MMA_MASK
	.align		4
.L_209:
        /*0058*/ 	.byte	0x03, 0x50
        /*005a*/ 	.short	0x0000


	//----- nvinfo : EIATTR_MAXREG_COUNT
	.align		4
        /*005c*/ 	.byte	0x03, 0x1b
        /*005e*/ 	.short	0x00ff


	//----- nvinfo : EIATTR_MERCURY_ISA_VERSION
	.align		4
        /*0060*/ 	.byte	0x03, 0x5f
        /*0062*/ 	.short	0x0101


	//----- nvinfo : EIATTR_VRC_CTA_INIT_COUNT
	.align		4
        /*0064*/ 	.byte	0x02, 0x4a
	.zero		1
	.zero		1


	//----- nvinfo : EIATTR_EXIT_INSTR_OFFSETS
	.align		4
        /*0068*/ 	.byte	0x04, 0x1c
        /*006a*/ 	.short	(.L_211 - .L_210)


	//   ....[0]....
.L_210:
        /*006c*/ 	.word	0x000000c0


	//   ....[1]....
        /*0070*/ 	.word	0x00000430


	//----- nvinfo : EIATTR_CRS_STACK_SIZE
	.align		4
.L_211:
        /*0074*/ 	.byte	0x04, 0x1e
        /*0076*/ 	.short	(.L_213 - .L_212)
.L_212:
        /*0078*/ 	.word	0x00000000


	//----- nvinfo : EIATTR_CBANK_PARAM_SIZE
	.align		4
.L_213:
        /*007c*/ 	.byte	0x03, 0x19
        /*007e*/ 	.short	0x0034


	//----- nvinfo : EIATTR_PARAM_CBANK
	.align		4
        /*0080*/ 	.byte	0x04, 0x0a
        /*0082*/ 	.short	(.L_215 - .L_214)
	.align		4
.L_214:
        /*0084*/ 	.word	index@(.nv.constant0._Z21bmgs_cut_cuda_kernel6PdS_4int3S0_S0_)
        /*0088*/ 	.short	0x0380
        /*008a*/ 	.short	0x0034


	//----- nvinfo : EIATTR_SW_WAR
	.align		4
.L_215:
        /*008c*/ 	.byte	0x04, 0x36
        /*008e*/ 	.short	(.L_217 - .L_216)
.L_216:
        /*0090*/ 	.word	0x00000008
.L_217:


//--------------------- .nv.callgraph             --------------------------
	.section	.nv.callgraph,"",@"SHT_CUDA_CALLGRAPH"
	.align	4
	.sectionentsize	8
	.align		4
        /*0000*/ 	.word	0x00000000
	.align		4
        /*0004*/ 	.word	0xffffffff
	.align		4
        /*0008*/ 	.word	0x00000000
	.align		4
        /*000c*/ 	.word	0xfffffffe
	.align		4
        /*0010*/ 	.word	0x00000000
	.align		4
        /*0014*/ 	.word	0xfffffffd
	.align		4
        /*0018*/ 	.word	0x00000000
	.align		4
        /*001c*/ 	.word	0xfffffffc


//--------------------- .text._Z20bmgs_cut_cuda_kernelPKd4int3PdS1_ii --------------------------
	.section	.text._Z20bmgs_cut_cuda_kernelPKd4int3PdS1_ii,"ax",@progbits
	.align	128
        .global         _Z20bmgs_cut_cuda_kernelPKd4int3PdS1_ii
        .type           _Z20bmgs_cut_cuda_kernelPKd4int3PdS1_ii,@function
        .size           _Z20bmgs_cut_cuda_kernelPKd4int3PdS1_ii,(.L_x_63 - _Z20bmgs_cut_cuda_kernelPKd4int3PdS1_ii)
        .other          _Z20bmgs_cut_cuda_kernelPKd4int3PdS1_ii,@"STO_CUDA_ENTRY STV_DEFAULT"
_Z20bmgs_cut_cuda_kernelPKd4int3PdS1_ii:
.text._Z20bmgs_cut_cuda_kernelPKd4int3PdS1_ii:
[----:B------:R-:W-:Y:S08]  /*0000*/  LDC R1, c[0x0][0x37c] ;  /* 0x0000df00ff017b82 */ /* 0x000ff00000000800 */
[----:B------:R-:W0:Y:S01]  /*0010*/  LDC R9, c[0x0][0x3ac] ;  /* 0x0000eb00ff097b82 */ /* 0x000e220000000800 */
[----:B------:R-:W1:Y:S01]  /*0020*/  LDCU UR4, c[0x0][0x370] ;  /* 0x00006e00ff0477ac */ /* 0x000e620008000800 */
[----:B------:R-:W2:Y:S06]  /*0030*/  LDCU UR5, c[0x0][0x374] ;  /* 0x00006e80ff0577ac */ /* 0x000eac0008000800 */
[----:B------:R-:W3:Y:S08]  /*0040*/  LDC R8, c[0x0][0x3b0] ;  /* 0x0000ec00ff087b82 */ /* 0x000ef00000000800 */
[----:B------:R-:W4:Y:S01]  /*0050*/  S2UR UR6, SR_CTAID.Y ;  /* 0x00000000000679c3 */ /* 0x000f220000002600 */
[----:B0-----:R-:W0:Y:S01]  /*0060*/  I2F.U32.RP R6, R9 ;  /* 0x0000000900067306 */ /* 0x001e220000209000 */
[----:B------:R-:W-:-:S07]  /*0070*/  ISETP.NE.U32.AND P5, PT, R9, RZ, PT ;  /* 0x000000ff0900720c */ /* 0x000fce0003fa5070 */
[----:B---3--:R-:W3:Y:S01]  /*0080*/  I2F.U32.RP R0, R8 ;  /* 0x0000000800007306 */ /* 0x008ee20000209000 */
[----:B------:R-:W-:-:S07]  /*0090*/  ISETP.NE.U32.AND P2, PT, R8, RZ, PT ;  /* 0x000000ff0800720c */ /* 0x000fce0003f45070 */
[----:B0-----:R-:W0:Y:S08]  /*00a0*/  MUFU.RCP R6, R6 ;  /* 0x0000000600067308 */ /* 0x001e300000001000 */
[----:B---3--:R-:W3:Y:S01]  /*00b0*/  MUFU.RCP R0, R0 ;  /* 0x0000000000007308 */ /* 0x008ee20000001000 */
[----:B0-----:R-:W-:-:S07]  /*00c0*/  IADD3 R4, PT, PT, R6, 0xffffffe, RZ ;  /* 0x0ffffffe06047810 */ /* 0x001fce0007ffe0ff */
[----:B------:R0:W5:Y:S01]  /*00d0*/  F2I.FTZ.U32.TRUNC.NTZ R5, R4 ;  /* 0x0000000400057305 */ /* 0x000162000021f000 */
[----:B---3--:R-:W-:-:S07]  /*00e0*/  VIADD R2, R0, 0xffffffe ;  /* 0x0ffffffe00027836 */ /* 0x008fce0000000000 */
[----:B------:R3:W1:Y:S01]  /*00f0*/  F2I.FTZ.U32.TRUNC.NTZ R3, R2 ;  /* 0x0000000200037305 */ /* 0x000662000021f000 */
[----:B0-----:R-:W-:Y:S01]  /*0100*/  HFMA2 R4, -RZ, RZ, 0, 0 ;  /* 0x00000000ff047431 */ /* 0x001fe200000001ff */
[----:B-----5:R-:W-:Y:S01]  /*0110*/  IADD3 R10, PT, PT, RZ, -R5, RZ ;  /* 0x80000005ff0a7210 */ /* 0x020fe20007ffe0ff */
[----:B---3--:R-:W-:-:S04]  /*0120*/  IMAD.MOV.U32 R2, RZ, RZ, RZ ;  /* 0x000000ffff027224 */ /* 0x008fc800078e00ff */
[----:B------:R-:W-:Y:S02]  /*0130*/  IMAD R11, R10, R9, RZ ;  /* 0x000000090a0b7224 */ /* 0x000fe400078e02ff */
[----:B-1----:R-:W-:Y:S02]  /*0140*/  IMAD.MOV R7, RZ, RZ, -R3 ;  /* 0x000000ffff077224 */ /* 0x002fe400078e0a03 */
[----:B------:R-:W-:-:S04]  /*0150*/  IMAD.HI.U32 R4, R5, R11, R4 ;  /* 0x0000000b05047227 */ /* 0x000fc800078e0004 */
[----:B------:R-:W-:-:S04]  /*0160*/  IMAD R7, R7, R8, RZ ;  /* 0x0000000807077224 */ /* 0x000fc800078e02ff */
[----:B------:R-:W-:-:S04]  /*0170*/  IMAD.HI.U32 R0, R3, R7, R2 ;  /* 0x0000000703007227 */ /* 0x000fc800078e0002 */
[----:B--2---:R-:W-:-:S04]  /*0180*/  IMAD.HI.U32 R2, R4, UR5, RZ ;  /* 0x0000000504027c27 */ /* 0x004fc8000f8e00ff */
[----:B------:R-:W-:Y:S01]  /*0190*/  IMAD.HI.U32 R0, R0, UR4, RZ ;  /* 0x0000000400007c27 */ /* 0x000fe2000f8e00ff */
[----:B------:R-:W-:-:S03]  /*01a0*/  IADD3 R4, PT, PT, -R2, RZ, RZ ;  /* 0x000000ff02047210 */ /* 0x000fc60007ffe1ff */
[----:B------:R-:W-:Y:S02]  /*01b0*/  IMAD.MOV R3, RZ, RZ, -R0 ;  /* 0x000000ffff037224 */ /* 0x000fe400078e0a00 */
[----:B------:R-:W-:Y:S02]  /*01c0*/  IMAD R4, R9, R4, UR5 ;  /* 0x0000000509047e24 */ /* 0x000fe4000f8e0204 */
[----:B------:R-:W-:Y:S01]  /*01d0*/  IMAD R3, R8, R3, UR4 ;  /* 0x0000000408037e24 */ /* 0x000fe2000f8e0203 */
[----:B----4-:R-:W-:Y:S02]  /*01e0*/  ULOP3.LUT UR4, UR6, 0xffff, URZ, 0xc0, !UPT ;  /* 0x0000ffff06047892 */ /* 0x010fe4000f8ec0ff */
[----:B------:R-:W-:Y:S02]  /*01f0*/  ISETP.GE.U32.AND P3, PT, R4, R9, PT ;  /* 0x000000090400720c */ /* 0x000fe40003f66070 */
[----:B------:R-:W-:-:S11]  /*0200*/  ISETP.GE.U32.AND P0, PT, R3, R8, PT ;  /* 0x000000080300720c */ /* 0x000fd60003f06070 */
[-C--:B------:R-:W-:Y:S02]  /*0210*/  @P3 IADD3 R4, PT, PT, R4, -R9.reuse, RZ ;  /* 0x8000000904043210 */ /* 0x080fe40007ffe0ff */
[----:B------:R-:W-:Y:S01]  /*0220*/  @P0 IMAD.IADD R3, R3, 0x1, -R8 ;  /* 0x0000000103030824 */ /* 0x000fe200078e0a08 */
[----:B------:R-:W-:Y:S01]  /*0230*/  @P3 IADD3 R2, PT, PT, R2, 0x1, RZ ;  /* 0x0000000102023810 */ /* 0x000fe20007ffe0ff */
[----:B------:R-:W-:Y:S01]  /*0240*/  @P0 VIADD R0, R0, 0x1 ;  /* 0x0000000100000836 */ /* 0x000fe20000000000 */
[----:B------:R-:W-:Y:S02]  /*0250*/  ISETP.GE.U32.AND P4, PT, R4, R9, PT ;  /* 0x000000090400720c */ /* 0x000fe40003f86070 */
[----:B------:R-:W-:-:S11]  /*0260*/  ISETP.GE.U32.AND P1, PT, R3, R8, PT ;  /* 0x000000080300720c */ /* 0x000fd60003f26070 */
[----:B------:R-:W-:Y:S02]  /*0270*/  @P4 IADD3 R2, PT, PT, R2, 0x1, RZ ;  /* 0x0000000102024810 */ /* 0x000fe40007ffe0ff */
[----:B------:R-:W-:Y:S01]  /*0280*/  @!P5 LOP3.LUT R2, RZ, R9, RZ, 0x33, !PT ;  /* 0x00000009ff02d212 */ /* 0x000fe200078e33ff */
[----:B------:R-:W-:Y:S01]  /*0290*/  @P1 VIADD R0, R0, 0x1 ;  /* 0x0000000100001836 */ /* 0x000fe20000000000 */
[----:B------:R-:W-:Y:S02]  /*02a0*/  @!P2 LOP3.LUT R0, RZ, R8, RZ, 0x33, !PT ;  /* 0x00000008ff00a212 */ /* 0x000fe400078e33ff */
[----:B------:R-:W-:Y:S02]  /*02b0*/  LOP3.LUT R3, R2, 0xffff, RZ, 0xc0, !PT ;  /* 0x0000ffff02037812 */ /* 0x000fe400078ec0ff */
[----:B------:R-:W-:-:S07]  /*02c0*/  MOV R9, 0x2e0 ;  /* 0x000002e000097802 */ /* 0x000fce0000000f00 */
[----:B------:R-:W-:Y:S05]  /*02d0*/  CALL.REL.NOINC `($__internal_0_$__cuda_sm20_div_u16) ;  /* 0x0000000400047944 */ /* 0x000fea0003c00000 */
[----:B------:R-:W0:Y:S01]  /*02e0*/  I2F.U32.RP R3, R0 ;  /* 0x0000000000037306 */ /* 0x000e220000209000 */
[----:B------:R-:W1:Y:S01]  /*02f0*/  S2UR UR8, SR_CTAID.X ;  /* 0x00000000000879c3 */ /* 0x000e620000002500 */
[----:B------:R-:W-:Y:S01]  /*0300*/  IMAD.MOV R7, RZ, RZ, -R0 ;  /* 0x000000ffff077224 */ /* 0x000fe200078e0a00 */
[----:B------:R-:W2:Y:S01]  /*0310*/  LDCU.64 UR10, c[0x0][0x3a0] ;  /* 0x00007400ff0a77ac */ /* 0x000ea20008000a00 */
[----:B------:R-:W-:Y:S01]  /*0320*/  ISETP.NE.U32.AND P2, PT, R0, RZ, PT ;  /* 0x000000ff0000720c */ /* 0x000fe20003f45070 */
[----:B------:R-:W-:Y:S01]  /*0330*/  IMAD.MOV R9, RZ, RZ, -R2 ;  /* 0x000000ffff097224 */ /* 0x000fe200078e0a02 */
[----:B------:R-:W3:Y:S01]  /*0340*/  S2R R10, SR_TID.Y ;  /* 0x00000000000a7919 */ /* 0x000ee20000002200 */
[----:B------:R-:W-:Y:S01]  /*0350*/  LOP3.LUT R8, R8, 0xffff, RZ, 0xc0, !PT ;  /* 0x0000ffff08087812 */ /* 0x000fe200078ec0ff */
[----:B------:R-:W4:Y:S01]  /*0360*/  LDCU UR7, c[0x0][0x364] ;  /* 0x00006c80ff0777ac */ /* 0x000f220008000800 */
[----:B------:R-:W1:Y:S01]  /*0370*/  S2R R11, SR_TID.X ;  /* 0x00000000000b7919 */ /* 0x000e620000002100 */
[----:B------:R-:W1:Y:S02]  /*0380*/  LDCU UR4, c[0x0][0x3a8] ;  /* 0x00007500ff0477ac */ /* 0x000e640008000800 */
[----:B------:R-:W-:Y:S01]  /*0390*/  IMAD R9, R8, R9, UR6 ;  /* 0x0000000608097e24 */ /* 0x000fe2000f8e0209 */
[----:B0-----:R-:W0:Y:S01]  /*03a0*/  MUFU.RCP R3, R3 ;  /* 0x0000000300037308 */ /* 0x001e220000001000 */
[----:B------:R-:W1:Y:S01]  /*03b0*/  LDCU UR5, c[0x0][0x390] ;  /* 0x00007200ff0577ac */ /* 0x000e620008000800 */
[----:B------:R-:W1:Y:S01]  /*03c0*/  LDCU.64 UR12, c[0x0][0x388] ;  /* 0x00007100ff0c77ac */ /* 0x000e620008000a00 */
[----:B------:R-:W1:Y:S01]  /*03d0*/  LDCU UR9, c[0x0][0x360] ;  /* 0x00006c00ff0977ac */ /* 0x000e620008000800 */
[----:B0-----:R-:W-:-:S04]  /*03e0*/  IADD3 R4, PT, PT, R3, 0xffffffe, RZ ;  /* 0x0ffffffe03047810 */ /* 0x001fc80007ffe0ff */
[----:B------:R0:W5:Y:S02]  /*03f0*/  F2I.FTZ.U32.TRUNC.NTZ R5, R4 ;  /* 0x0000000400057305 */ /* 0x000164000021f000 */
[----:B0-----:R-:W-:Y:S01]  /*0400*/  MOV R4, RZ ;  /* 0x000000ff00047202 */ /* 0x001fe20000000f00 */
[----:B-----5:R-:W-:-:S04]  /*0410*/  IMAD R7, R7, R5, RZ ;  /* 0x0000000507077224 */ /* 0x020fc800078e02ff */
[----:B------:R-:W-:-:S06]  /*0420*/  IMAD.HI.U32 R5, R5, R7, R4 ;  /* 0x0000000705057227 */ /* 0x000fcc00078e0004 */
[----:B-1----:R-:W-:-:S05]  /*0430*/  IMAD.HI.U32 R7, R5, UR8, RZ ;  /* 0x0000000805077c27 */ /* 0x002fca000f8e00ff */
[----:B------:R-:W-:-:S05]  /*0440*/  IADD3 R5, PT, PT, -R7, RZ, RZ ;  /* 0x000000ff07057210 */ /* 0x000fca0007ffe1ff */
[----:B------:R-:W-:Y:S02]  /*0450*/  IMAD R3, R0, R5, UR8 ;  /* 0x0000000800037e24 */ /* 0x000fe4000f8e0205 */
[----:B------:R-:W0:Y:S03]  /*0460*/  LDC.64 R4, c[0x0][0x398] ;  /* 0x0000e600ff047b82 */ /* 0x000e260000000a00 */
[----:B------:R-:W-:-:S13]  /*0470*/  ISETP.GE.U32.AND P0, PT, R3, R0, PT ;  /* 0x000000000300720c */ /* 0x000fda0003f06070 */
[----:B------:R-:W-:Y:S01]  /*0480*/  @P0 IMAD.IADD R3, R3, 0x1, -R0 ;  /* 0x0000000103030824 */ /* 0x000fe200078e0a00 */
[----:B------:R-:W-:-:S04]  /*0490*/  @P0 IADD3 R7, PT, PT, R7, 0x1, RZ ;  /* 0x0000000107070810 */ /* 0x000fc80007ffe0ff */
[----:B------:R-:W-:Y:S02]  /*04a0*/  ISETP.GE.U32.AND P1, PT, R3, R0, PT ;  /* 0x000000000300720c */ /* 0x000fe40003f26070 */
[----:B------:R-:W1:Y:S11]  /*04b0*/  LDC.64 R2, c[0x0][0x380] ;  /* 0x0000e000ff027b82 */ /* 0x000e760000000a00 */
[----:B------:R-:W-:-:S02]  /*04c0*/  @P1 IADD3 R7, PT, PT, R7, 0x1, RZ ;  /* 0x0000000107071810 */ /* 0x000fc40007ffe0ff */
[----:B------:R-:W-:-:S04]  /*04d0*/  @!P2 LOP3.LUT R7, RZ, R0, RZ, 0x33, !PT ;  /* 0x00000000ff07a212 */ /* 0x000fc800078e33ff */
[C---:B--2---:R-:W-:Y:S02]  /*04e0*/  ISETP.GE.AND P0, PT, R7.reuse, UR10, PT ;  /* 0x0000000a07007c0c */ /* 0x044fe4000bf06270 */
[----:B------:R-:W-:-:S11]  /*04f0*/  IADD3 R13, PT, PT, -R7, RZ, RZ ;  /* 0x000000ff070d7210 */ /* 0x000fd60007ffe1ff */
[----:B0--34-:R-:W-:Y:S05]  /*0500*/  @P0 EXIT ;  /* 0x000000000000094d */ /* 0x019fea0003800000 */
[----:B------:R-:W0:Y:S01]  /*0510*/  LDC R6, c[0x0][0x3b0] ;  /* 0x0000ec00ff067b82 */ /* 0x000e220000000800 */
[----:B------:R-:W-:Y:S01]  /*0520*/  IMAD R0, R0, R13, UR8 ;  /* 0x0000000800007e24 */ /* 0x000fe2000f8e020d */
[----:B------:R-:W2:Y:S01]  /*0530*/  LDCU UR8, c[0x0][0x3a0] ;  /* 0x00007400ff0877ac */ /* 0x000ea20008000800 */
[----:B------:R-:W-:Y:S02]  /*0540*/  IMAD R10, R9, UR7, R10 ;  /* 0x00000007090a7c24 */ /* 0x000fe4000f8e020a */
[C-C-:B------:R-:W-:Y:S01]  /*0550*/  IMAD R9, R8.reuse, UR10, R7.reuse ;  /* 0x0000000a08097c24 */ /* 0x140fe2000f8e0207 */
[----:B------:R-:W3:Y:S01]  /*0560*/  LDCU.64 UR6, c[0x0][0x358] ;  /* 0x00006b00ff0677ac */ /* 0x000ee20008000a00 */
[----:B------:R-:W-:Y:S01]  /*0570*/  IMAD R8, R8, UR12, R7 ;  /* 0x0000000c08087c24 */ /* 0x000fe2000f8e0207 */
[----:B------:R-:W4:Y:S01]  /*0580*/  LDC R13, c[0x0][0x3b0] ;  /* 0x0000ec00ff0d7b82 */ /* 0x000f220000000800 */
[----:B------:R-:W-:Y:S01]  /*0590*/  IMAD R0, R0, UR9, R11 ;  /* 0x0000000900007c24 */ /* 0x000fe2000f8e020b */
[----:B------:R-:W-:Y:S01]  /*05a0*/  ISETP.GE.AND P0, PT, R10, UR11, PT ;  /* 0x0000000b0a007c0c */ /* 0x000fe2000bf06270 */
[----:B------:R-:W-:-:S02]  /*05b0*/  IMAD R9, R9, UR11, R10 ;  /* 0x0000000b09097c24 */ /* 0x000fc4000f8e020a */
[----:B------:R-:W-:Y:S01]  /*05c0*/  IMAD R11, R8, UR13, R10 ;  /* 0x0000000d080b7c24 */ /* 0x000fe2000f8e020a */
[----:B------:R-:W-:Y:S01]  /*05d0*/  ISETP.LT.AND P0, PT, R0, UR4, !P0 ;  /* 0x0000000400007c0c */ /* 0x000fe2000c701270 */
[--C-:B------:R-:W-:Y:S01]  /*05e0*/  IMAD R9, R9, UR4, R0.reuse ;  /* 0x0000000409097c24 */ /* 0x100fe2000f8e0200 */
[----:B------:R-:W-:Y:S01]  /*05f0*/  UIMAD UR4, UR11, UR4, URZ ;  /* 0x000000040b0472a4 */ /* 0x000fe2000f8e02ff */
[----:B------:R-:W-:Y:S01]  /*0600*/  IMAD R11, R11, UR5, R0 ;  /* 0x000000050b0b7c24 */ /* 0x000fe2000f8e0200 */
[----:B------:R-:W-:Y:S01]  /*0610*/  UIMAD UR5, UR13, UR5, URZ ;  /* 0x000000050d0572a4 */ /* 0x000fe2000f8e02ff */
[----:B------:R-:W-:Y:S01]  /*0620*/  IMAD.WIDE R4, R9, 0x8, R4 ;  /* 0x0000000809047825 */ /* 0x000fe200078e0204 */
[----:B------:R-:W-:-:S03]  /*0630*/  MOV R0, R7 ;  /* 0x0000000700007202 */ /* 0x000fc60000000f00 */
[----:B-1----:R-:W-:-:S04]  /*0640*/  IMAD.WIDE R2, R11, 0x8, R2 ;  /* 0x000000080b027825 */ /* 0x002fc800078e0202 */
[C---:B0-----:R-:W-:Y:S02]  /*0650*/  IMAD R9, R6.reuse, UR4, RZ ;  /* 0x0000000406097c24 */ /* 0x041fe4000f8e02ff */
[----:B--23--:R-:W-:-:S07]  /*0660*/  IMAD R11, R6, UR5, RZ ;  /* 0x00000005060b7c24 */ /* 0x00cfce000f8e02ff */
.L_x_0:
[----:B------:R0:W2:Y:S01]  /*0670*/  @P0 LDG.E.64 R6, desc[UR6][R2.64] ;  /* 0x0000000602060981 */ /* 0x0000a2000c1e1b00 */
[----:B----4-:R-:W-:-:S05]  /*0680*/  IMAD.IADD R0, R0, 0x1, R13 ;  /* 0x0000000100007824 */ /* 0x010fca00078e020d */
[----:B------:R-:W-:Y:S01]  /*0690*/  ISETP.GE.AND P1, PT, R0, UR8, PT ;  /* 0x0000000800007c0c */ /* 0x000fe2000bf26270 */
[----:B0-----:R-:W-:Y:S01]  /*06a0*/  IMAD.WIDE R2, R11, 0x8, R2 ;  /* 0x000000080b027825 */ /* 0x001fe200078e0202 */
[----:B--2---:R0:W-:Y:S03]  /*06b0*/  @P0 STG.E.64 desc[UR6][R4.64], R6 ;  /* 0x0000000604000986 */ /* 0x0041e6000c101b06 */
[----:B0-----:R-:W-:-:S08]  /*06c0*/  IMAD.WIDE R4, R9, 0x8, R4 ;  /* 0x0000000809047825 */ /* 0x001fd000078e0204 */
[----:B------:R-:W-:Y:S05]  /*06d0*/  @!P1 BRA `(.L_x_0) ;  /* 0xfffffffc00e49947 */ /* 0x000fea000383ffff */
[----:B------:R-:W-:Y:S05]  /*06e0*/  EXIT ;  /* 0x000000000000794d */ /* 0x000fea0003800000 */
        .weak           $__internal_0_$__cuda_sm20_div_u16
        .type           $__internal_0_$__cuda_sm20_div_u16,@function
        .size           $__internal_0_$__cuda_sm20_div_u16,(.L_x_63 - $__internal_0_$__cuda_sm20_div_u16)
$__internal_0_$__cuda_sm20_div_u16:
[----:B------:R-:W0:Y:S01]  /*06f0*/  I2F.U16 R4, R3 ;  /* 0x0000000300047306 */ /* 0x000e220000101000 */
[----:B------:R-:W-:Y:S01]  /*0700*/  HFMA2 R5, -RZ, RZ, 15, 0 ;  /* 0x4b800000ff057431 */ /* 0x000fe200000001ff */
[C---:B0-----:R-:W-:Y:S02]  /*0710*/  FSETP.GEU.AND P1, PT, |R4|.reuse, 1.175494350822287508e-38, PT ;  /* 0x008000000400780b */ /* 0x041fe40003f2e200 */
[----:B------:R-:W-:Y:S02]  /*0720*/  FSETP.GT.AND P0, PT, |R4|, 8.50705917302346158658e+37, PT ;  /* 0x7e8000000400780b */ /* 0x000fe40003f04200 */
[----:B------:R-:W-:-:S04]  /*0730*/  FSEL R5, R5, 1, !P1 ;  /* 0x3f80000005057808 */ /* 0x000fc80004800000 */
[----:B------:R-:W-:Y:S02]  /*0740*/  FSEL R5, R5, 0.25, !P0 ;  /* 0x3e80000005057808 */ /* 0x000fe40004000000 */
[----:B------:R-:W-:-:S03]  /*0750*/  ISETP.NE.U32.AND P0, PT, R3, RZ, PT ;  /* 0x000000ff0300720c */ /* 0x000fc60003f05070 */
[----:B------:R-:W-:Y:S01]  /*0760*/  FMUL R6, R4, R5 ;  /* 0x0000000504067220 */ /* 0x000fe20000400000 */
[----:B------:R-:W-:-:S05]  /*0770*/  I2FP.F32.U32.RZ R4, UR4 ;  /* 0x0000000400047c45 */ /* 0x000fca000820d000 */
[----:B------:R-:W0:Y:S02]  /*0780*/  MUFU.RCP R6, R6 ;  /* 0x0000000600067308 */ /* 0x000e240000001000 */
[----:B0-----:R-:W-:-:S05]  /*0790*/  FMUL R5, R5, R6 ;  /* 0x0000000605057220 */ /* 0x001fca0000400000 */
[----:B------:R-:W-:-:S05]  /*07a0*/  IADD3 R5, PT, PT, R5, 0x2, RZ ;  /* 0x0000000205057810 */ /* 0x000fca0007ffe0ff */
[----:B------:R-:W-:Y:S01]  /*07b0*/  FMUL.RZ R7, R4, R5 ;  /* 0x0000000504077220 */ /* 0x000fe2000040c000 */
[----:B------:R-:W-:Y:S01]  /*07c0*/  HFMA2 R5, -RZ, RZ, 0, 0 ;  /* 0x00000000ff057431 */ /* 0x000fe200000001ff */
[----:B------:R-:W-:-:S04]  /*07d0*/  MOV R4, R9 ;  /* 0x0000000900047202 */ /* 0x000fc80000000f00 */
[----:B------:R-:W0:Y:S02]  /*07e0*/  F2I.U32.TRUNC.NTZ R7, R7 ;  /* 0x0000000700077305 */ /* 0x000e24000020f000 */
[----:B0-----:R-:W-:Y:S01]  /*07f0*/  LOP3.LUT R8, R7, 0xffff, RZ, 0xc0, !PT ;  /* 0x0000ffff07087812 */ /* 0x001fe200078ec0ff */
[----:B------:R-:W-:Y:S01]  /*0800*/  @!P0 IMAD.MOV.U32 R8, RZ, RZ, -0x1 ;  /* 0xffffffffff088424 */ /* 0x000fe200078e00ff */
[----:B------:R-:W-:Y:S06]  /*0810*/  RET.REL.NODEC R4 `(_Z20bmgs_cut_cuda_kernelPKd4int3PdS1_ii) ;  /* 0xfffffff404f87950 */ /* 0x000fec0003c3ffff */
.L_x_1:
[----:B------:R-:W-:-:S00]  /*0820*/  BRA `(.L_x_1) ;  /* 0xfffffffc00fc7947 */ /* 0x000fc0000383ffff */
[----:B------:R-:W-:-:S00]  /*0830*/  NOP ;  /* 0x0000000000007918 */ /* 0x000fc00000000000 */
        /* <DEDUP_REMOVED lines=12> */
.L_x_63:


//--------------------- .text._Z22bmgs_cut_cuda_kernel2bPdS_4int3S0_S0_ --------------------------
	.section	.text._Z22bmgs_cut_cuda_kernel2bPdS_4int3S0_S0_,"ax",@progbits
	.align	128
        .global         _Z22bmgs_cut_cuda_kernel2bPdS_4int3S0_S0_
        .type           _Z22bmgs_cut_cuda_kernel2bPdS_4int3S0_S0_,@function
        .size           _Z22bmgs_cut_cuda_kernel2bPdS_4int3S0_S0_,(.L_x_66 - _Z22bmgs_cut_cuda_kernel2bPdS_4int3S0_S0_)
        .other          _Z22bmgs_cut_cuda_kernel2bPdS_4int3S0_S0_,@"STO_CUDA_ENTRY STV_DEFAULT"
_Z22bmgs_cut_cuda_kernel2bPdS_4int3S0_S0_:
.text._Z22bmgs_cut_cuda_kernel2bPdS_4int3S0_S0_:
[----:B------:R-:W-:Y:S01]  /*0000*/  LDC R1, c[0x0][0x37c] ;  /* 0x0000df00ff017b82 */ /* 0x000fe20000000800 */
[----:B------:R-:W0:Y:S07]  /*0010*/  S2R R2, SR_TID.Y ;  /* 0x0000000000027919 */ /* 0x000e2e0000002200 */
[----:B------:R-:W0:Y:S01]  /*0020*/  S2UR UR4, SR_CTAID.Y ;  /* 0x00000000000479c3 */ /* 0x000e220000002600 */
[----:B------:R-:W1:Y:S07]  /*0030*/  LDCU UR5, c[0x0][0x39c] ;  /* 0x00007380ff0577ac */ /* 0x000e6e0008000800 */
[----:B------:R-:W0:Y:S08]  /*0040*/  LDC R5, c[0x0][0x364] ;  /* 0x0000d900ff057b82 */ /* 0x000e300000000800 */
[----:B------:R-:W2:Y:S01]  /*0050*/  LDC R3, c[0x0][0x3a4] ;  /* 0x0000e900ff037b82 */ /* 0x000ea20000000800 */
[----:B0-----:R-:W-:Y:S01]  /*0060*/  IMAD R2, R5, UR4, R2 ;  /* 0x0000000405027c24 */ /* 0x001fe2000f8e0202 */
[----:B--2---:R-:W-:-:S04]  /*0070*/  ISETP.GE.AND P0, PT, R3, 0x1, PT ;  /* 0x000000010300780c */ /* 0x004fc80003f06270 */
[----:B-1----:R-:W-:-:S13]  /*0080*/  ISETP.GE.OR P0, PT, R2, UR5, !P0 ;  /* 0x0000000502007c0c */ /* 0x002fda000c706670 */
[----:B------:R-:W-:Y:S05]  /*0090*/  @P0 EXIT ;  /* 0x000000000000094d */ /* 0x000fea0003800000 */
[----:B------:R-:W0:Y:S01]  /*00a0*/  S2R R0, SR_CTAID.X ;  /* 0x0000000000007919 */ /* 0x000e220000002500 */
[----:B------:R-:W1:Y:S01]  /*00b0*/  LDCU UR5, c[0x0][0x360] ;  /* 0x00006c00ff0577ac */ /* 0x000e620008000800 */
[C---:B------:R-:W-:Y:S01]  /*00c0*/  LOP3.LUT R4, R3.reuse, 0xf, RZ, 0xc0, !PT ;  /* 0x0000000f03047812 */ /* 0x040fe200078ec0ff */
[----:B------:R-:W0:Y:S01]  /*00d0*/  S2R R7, SR_TID.X ;  /* 0x0000000000077919 */ /* 0x000e220000002100 */
[----:B------:R-:W2:Y:S01]  /*00e0*/  LDCU UR6, c[0x0][0x374] ;  /* 0x00006e80ff0677ac */ /* 0x000ea20008000800 */
[C---:B------:R-:W-:Y:S02]  /*00f0*/  LOP3.LUT R14, R3.reuse, 0x7, RZ, 0xc0, !PT ;  /* 0x00000007030e7812 */ /* 0x040fe400078ec0ff */
[----:B------:R-:W-:Y:S01]  /*0100*/  VIADD R6, R4, 0xffffffff ;  /* 0xffffffff04067836 */ /* 0x000fe20000000000 */
[----:B------:R-:W-:Y:S01]  /*0110*/  LOP3.LUT R3, R3, 0x7ffffff0, RZ, 0xc0, !PT ;  /* 0x7ffffff003037812 */ /* 0x000fe200078ec0ff */
[----:B------:R-:W1:Y:S01]  /*0120*/  LDCU UR4, c[0x0][0x370] ;  /* 0x00006e00ff0477ac */ /* 0x000e620008000800 */
[----:B------:R-:W-:-:S02]  /*0130*/  VIADD R8, R14, 0xffffffff ;  /* 0xffffffff0e087836 */ /* 0x000fc40000000000 */
[----:B------:R-:W-:Y:S01]  /*0140*/  ISETP.GE.U32.AND P2, PT, R6, 0x7, PT ;  /* 0x000000070600780c */ /* 0x000fe20003f46070 */
[----:B------:R-:W-:Y:S01]  /*0150*/  IMAD.MOV R3, RZ, RZ, -R3 ;  /* 0x000000ffff037224 */ /* 0x000fe200078e0a03 */
[----:B------:R-:W3:Y:S01]  /*0160*/  LDCU.64 UR8, c[0x0][0x358] ;  /* 0x00006b00ff0877ac */ /* 0x000ee20008000a00 */
[----:B------:R-:W-:Y:S01]  /*0170*/  ISETP.GE.U32.AND P1, PT, R8, 0x3, PT ;  /* 0x000000030800780c */ /* 0x000fe20003f26070 */
[----:B--2---:R-:W-:Y:S01]  /*0180*/  IMAD R5, R5, UR6, RZ ;  /* 0x0000000605057c24 */ /* 0x004fe2000f8e02ff */
[----:B-1----:R-:W-:Y:S02]  /*0190*/  UIMAD UR4, UR5, UR4, URZ ;  /* 0x00000004050472a4 */ /* 0x002fe4000f8e02ff */
[----:B0--3--:R-:W-:-:S10]  /*01a0*/  IMAD R0, R0, UR5, R7 ;  /* 0x0000000500007c24 */ /* 0x009fd4000f8e0207 */
.L_x_10:
[----:B0-----:R-:W0:Y:S01]  /*01b0*/  LDCU UR5, c[0x0][0x3a0] ;  /* 0x00007400ff0577ac */ /* 0x001e220008000800 */
[----:B------:R-:W-:Y:S01]  /*01c0*/  IMAD.IADD R2, R5, 0x1, R2 ;  /* 0x0000000105027824 */ /* 0x000fe200078e0202 */
[----:B------:R-:W-:Y:S01]  /*01d0*/  BSSY.RECONVERGENT B0, `(.L_x_2) ;  /* 0x000002b000007945 */ /* 0x000fe20003800200 */
[----:B-1----:R-:W1:Y:S01]  /*01e0*/  LDCU UR6, c[0x0][0x39c] ;  /* 0x00007380ff0677ac */ /* 0x002e620008000800 */
[----:B0-----:R-:W-:Y:S02]  /*01f0*/  ISETP.GE.AND P3, PT, R0, UR5, PT ;  /* 0x0000000500007c0c */ /* 0x001fe4000bf66270 */
[----:B-1----:R-:W-:-:S11]  /*0200*/  ISETP.GE.AND P0, PT, R2, UR6, PT ;  /* 0x0000000602007c0c */ /* 0x002fd6000bf06270 */
[----:B--234-:R-:W-:Y:S05]  /*0210*/  @P3 BRA `(.L_x_3) ;  /* 0x0000000000983947 */ /* 0x01cfea0003800000 */
.L_x_9:
[----:B0-----:R-:W0:Y:S01]  /*0220*/  LDCU.64 UR6, c[0x0][0x3a0] ;  /* 0x00007400ff0677ac */ /* 0x001e220008000a00 */
[----:B------:R-:W-:Y:S01]  /*0230*/  VIADD R0, R0, UR4 ;  /* 0x0000000400007c36 */ /* 0x000fe20008000000 */
[----:B------:R-:W-:Y:S01]  /*0240*/  ISETP.NE.AND P5, PT, R4, RZ, PT ;  /* 0x000000ff0400720c */ /* 0x000fe20003fa5270 */
[----:B0-----:R-:W-:-:S03]  /*0250*/  UISETP.GE.U32.AND UP0, UPT, UR7, 0x10, UPT ;  /* 0x000000100700788c */ /* 0x001fc6000bf06070 */
[----:B------:R-:W-:-:S06]  /*0260*/  ISETP.GE.AND P3, PT, R0, UR6, PT ;  /* 0x0000000600007c0c */ /* 0x000fcc000bf66270 */
[----:B-1234-:R-:W-:Y:S07]  /*0270*/  BRA.U !UP0, `(.L_x_4) ;  /* 0x0000000108307547 */ /* 0x01efee000b800000 */
[----:B------:R-:W0:Y:S02]  /*0280*/  LDC.64 R12, c[0x0][0x380] ;  /* 0x0000e000ff0c7b82 */ /* 0x000e240000000a00 */
[----:B0-----:R0:W5:Y:S06]  /*0290*/  LDG.E.64 R8, desc[UR8][R12.64] ;  /* 0x000000080c087981 */ /* 0x00116c000c1e1b00 */
[----:B------:R-:W1:Y:S01]  /*02a0*/  LDC.64 R6, c[0x0][0x388] ;  /* 0x0000e200ff067b82 */ /* 0x000e620000000a00 */
[----:B------:R-:W-:-:S07]  /*02b0*/  IMAD.MOV.U32 R15, RZ, RZ, R3 ;  /* 0x000000ffff0f7224 */ /* 0x000fce00078e0003 */
.L_x_5:
[----:B-1---5:R1:W-:Y:S04]  /*02c0*/  STG.E.64 desc[UR8][R6.64], R8 ;  /* 0x0000000806007986 */ /* 0x0223e8000c101b08 */
[----:B--2---:R-:W2:Y:S04]  /*02d0*/  LDG.E.64 R10, desc[UR8][R12.64] ;  /* 0x000000080c0a7981 */ /* 0x004ea8000c1e1b00 */
[----:B--2---:R2:W-:Y:S04]  /*02e0*/  STG.E.64 desc[UR8][R6.64], R10 ;  /* 0x0000000a06007986 */ /* 0x0045e8000c101b08 */
[----:B-1----:R-:W3:Y:S01]  /*02f0*/  LDG.E.64 R8, desc[UR8][R12.64] ;  /* 0x000000080c087981 */ /* 0x002ee2000c1e1b00 */
[----:B------:R-:W-:-:S05]  /*0300*/  VIADD R15, R15, 0x10 ;  /* 0x000000100f0f7836 */ /* 0x000fca0000000000 */
[----:B------:R-:W-:Y:S01]  /*0310*/  ISETP.NE.AND P4, PT, R15, RZ, PT ;  /* 0x000000ff0f00720c */ /* 0x000fe20003f85270 */
[----:B---3--:R2:W-:-:S12]  /*0320*/  STG.E.64 desc[UR8][R6.64], R8 ;  /* 0x0000000806007986 */ /* 0x0085d8000c101b08 */
[----:B------:R-:W-:Y:S05]  /*0330*/  @P4 BRA `(.L_x_5) ;  /* 0xfffffffc00e04947 */ /* 0x000fea000383ffff */
.L_x_4:
[----:B------:R-:W-:Y:S05]  /*0340*/  @!P5 BRA `(.L_x_6) ;  /* 0x000000000048d947 */ /* 0x000fea0003800000 */
[----:B------:R-:W-:Y:S01]  /*0350*/  ISETP.NE.AND P4, PT, R14, RZ, PT ;  /* 0x000000ff0e00720c */ /* 0x000fe20003f85270 */
[----:B------:R-:W-:-:S12]  /*0360*/  @!P2 BRA `(.L_x_7) ;  /* 0x000000000010a947 */ /* 0x000fd80003800000 */
[----:B--2---:R-:W1:Y:S02]  /*0370*/  LDC.64 R6, c[0x0][0x380] ;  /* 0x0000e000ff067b82 */ /* 0x004e640000000a00 */
[----:B-1----:R-:W2:Y:S06]  /*0380*/  LDG.E.64 R6, desc[UR8][R6.64] ;  /* 0x0000000806067981 */ /* 0x002eac000c1e1b00 */
[----:B------:R-:W2:Y:S02]  /*0390*/  LDC.64 R8, c[0x0][0x388] ;  /* 0x0000e200ff087b82 */ /* 0x000ea40000000a00 */
[----:B--2---:R1:W-:Y:S02]  /*03a0*/  STG.E.64 desc[UR8][R8.64], R6 ;  /* 0x0000000608007986 */ /* 0x0043e4000c101b08 */
.L_x_7:
[----:B------:R-:W-:Y:S05]  /*03b0*/  @!P4 BRA `(.L_x_6) ;  /* 0x00000000002cc947 */ /* 0x000fea0003800000 */
[----:B------:R-:W-:Y:S01]  /*03c0*/  ULOP3.LUT UP0, URZ, UR7, 0x3, URZ, 0xc0, !UPT ;  /* 0x0000000307ff7892 */ /* 0x000fe2000f80c0ff */
[----:B------:R-:W-:Y:S10]  /*03d0*/  @!P1 BRA `(.L_x_8) ;  /* 0x0000000000109947 */ /* 0x000ff40003800000 */
[----:B-12---:R-:W1:Y:S02]  /*03e0*/  LDC.64 R6, c[0x0][0x380] ;  /* 0x0000e000ff067b82 */ /* 0x006e640000000a00 */
[----:B-1----:R-:W2:Y:S06]  /*03f0*/  LDG.E.64 R6, desc[UR8][R6.64] ;  /* 0x0000000806067981 */ /* 0x002eac000c1e1b00 */
[----:B------:R-:W2:Y:S02]  /*0400*/  LDC.64 R8, c[0x0][0x388] ;  /* 0x0000e200ff087b82 */ /* 0x000ea40000000a00 */
[----:B--2---:R3:W-:Y:S02]  /*0410*/  STG.E.64 desc[UR8][R8.64], R6 ;  /* 0x0000000608007986 */ /* 0x0047e4000c101b08 */
.L_x_8:
[----:B------:R-:W-:Y:S05]  /*0420*/  BRA.U !UP0, `(.L_x_6) ;  /* 0x0000000108107547 */ /* 0x000fea000b800000 */
[----:B-123--:R-:W1:Y:S02]  /*0430*/  LDC.64 R6, c[0x0][0x380] ;  /* 0x0000e000ff067b82 */ /* 0x00ee640000000a00 */
[----:B-1----:R-:W2:Y:S06]  /*0440*/  LDG.E.64 R6, desc[UR8][R6.64] ;  /* 0x0000000806067981 */ /* 0x002eac000c1e1b00 */
[----:B------:R-:W2:Y:S02]  /*0450*/  LDC.64 R8, c[0x0][0x388] ;  /* 0x0000e200ff087b82 */ /* 0x000ea40000000a00 */
[----:B--2---:R4:W-:Y:S02]  /*0460*/  STG.E.64 desc[UR8][R8.64], R6 ;  /* 0x0000000608007986 */ /* 0x0049e4000c101b08 */
.L_x_6:
[----:B------:R-:W-:Y:S05]  /*0470*/  @!P3 BRA `(.L_x_9) ;  /* 0xfffffffc0068b947 */ /* 0x000fea000383ffff */
.L_x_3:
[----:B------:R-:W-:Y:S05]  /*0480*/  BSYNC.RECONVERGENT B0 ;  /* 0x0000000000007941 */ /* 0x000fea0003800200 */
.L_x_2:
[----:B------:R-:W-:Y:S05]  /*0490*/  @!P0 BRA `(.L_x_10) ;  /* 0xfffffffc00448947 */ /* 0x000fea000383ffff */
[----:B------:R-:W-:Y:S05]  /*04a0*/  EXIT ;  /* 0x000000000000794d */ /* 0x000fea0003800000 */
.L_x_11:
        /* <DEDUP_REMOVED lines=13> */
.L_x_66:


//--------------------- .text._Z21bmgs_cut_cuda_kernel2PdS_4int3S0_S0_ --------------------------
	.section	.text._Z21bmgs_cut_cuda_kernel2PdS_4int3S0_S0_,"ax",@progbits
	.align	128
        .global         _Z21bmgs_cut_cuda_kernel2PdS_4int3S0_S0_
        .type           _Z21bmgs_cut_cuda_kernel2PdS_4int3S0_S0_,@function
        .size           _Z21bmgs_cut_cuda_kernel2PdS_4int3S0_S0_,(.L_x_67 - _Z21bmgs_cut_cuda_kernel2PdS_4int3S0_S0_)
        .other          _Z21bmgs_cut_cuda_kernel2PdS_4int3S0_S0_,@"STO_CUDA_ENTRY STV_DEFAULT"
_Z21bmgs_cut_cuda_kernel2PdS_4int3S0_S0_:
.text._Z21bmgs_cut_cuda_kernel2PdS_4int3S0_S0_:
[----:B------:R-:W-:Y:S01]  /*0000*/  LDC R1, c[0x0][0x37c] ;  /* 0x0000df00ff017b82 */ /* 0x000fe20000000800 */
[----:B------:R-:W0:Y:S01]  /*0010*/  S2R R10, SR_TID.Z ;  /* 0x00000000000a7919 */ /* 0x000e220000002300 */
[----:B------:R-:W1:Y:S06]  /*0020*/  LDCU UR5, c[0x0][0x360] ;  /* 0x00006c00ff0577ac */ /* 0x000e6c0008000800 */
[----:B------:R-:W2:Y:S01]  /*0030*/  LDC R3, c[0x0][0x364] ;  /* 0x0000d900ff037b82 */ /* 0x000ea20000000800 */
[----:B------:R-:W2:Y:S01]  /*0040*/  S2R R0, SR_TID.Y ;  /* 0x0000000000007919 */ /* 0x000ea20000002200 */
[----:B------:R-:W3:Y:S06]  /*0050*/  LDCU UR7, c[0x0][0x39c] ;  /* 0x00007380ff0777ac */ /* 0x000eec0008000800 */
[----:B------:R-:W0:Y:S08]  /*0060*/  S2UR UR6, SR_CTAID.Z ;  /* 0x00000000000679c3 */ /* 0x000e300000002700 */
[----:B------:R-:W0:Y:S08]  /*0070*/  LDC R13, c[0x0][0x368] ;  /* 0x0000da00ff0d7b82 */ /* 0x000e300000000800 */
[----:B------:R-:W2:Y:S01]  /*0080*/  S2UR UR4, SR_CTAID.Y ;  /* 0x00000000000479c3 */ /* 0x000ea20000002600 */
[----:B0-----:R-:W-:-:S05]  /*0090*/  IMAD R10, R13, UR6, R10 ;  /* 0x000000060d0a7c24 */ /* 0x001fca000f8e020a */
[----:B---3--:R-:W-:Y:S01]  /*00a0*/  ISETP.GE.AND P0, PT, R10, UR7, PT ;  /* 0x000000070a007c0c */ /* 0x008fe2000bf06270 */
[----:B--2---:R-:W-:-:S12]  /*00b0*/  IMAD R0, R3, UR4, R0 ;  /* 0x0000000403007c24 */ /* 0x004fd8000f8e0200 */
[----:B-1----:R-:W-:Y:S05]  /*00c0*/  @P0 EXIT ;  /* 0x000000000000094d */ /* 0x002fea0003800000 */
[----:B------:R-:W0:Y:S01]  /*00d0*/  S2R R11, SR_TID.X ;  /* 0x00000000000b7919 */ /* 0x000e220000002100 */
[----:B------:R-:W1:Y:S01]  /*00e0*/  S2UR UR4, SR_CTAID.X ;  /* 0x00000000000479c3 */ /* 0x000e620000002500 */
[----:B------:R-:W2:Y:S01]  /*00f0*/  LDCU UR6, c[0x0][0x370] ;  /* 0x00006e00ff0677ac */ /* 0x000ea20008000800 */
[----:B------:R-:W3:Y:S06]  /*0100*/  LDCU UR7, c[0x0][0x378] ;  /* 0x00006f00ff0777ac */ /* 0x000eec0008000800 */
[----:B------:R-:W0:Y:S01]  /*0110*/  LDC R12, c[0x0][0x3b0] ;  /* 0x0000ec00ff0c7b82 */ /* 0x000e220000000800 */
[----:B------:R-:W4:Y:S01]  /*0120*/  LDCU UR8, c[0x0][0x374] ;  /* 0x00006e80ff0877ac */ /* 0x000f220008000800 */
[----:B------:R-:W0:Y:S01]  /*0130*/  LDCU.64 UR10, c[0x0][0x358] ;  /* 0x00006b00ff0a77ac */ /* 0x000e220008000a00 */
[----:B---3--:R-:W-:Y:S01]  /*0140*/  IMAD R13, R13, UR7, RZ ;  /* 0x000000070d0d7c24 */ /* 0x008fe2000f8e02ff */
[----:B-1----:R-:W-:-:S02]  /*0150*/  UIMAD UR4, UR4, UR5, URZ ;  /* 0x00000005040472a4 */ /* 0x002fc4000f8e02ff */
[----:B--2---:R-:W-:Y:S01]  /*0160*/  UIMAD UR5, UR5, UR6, URZ ;  /* 0x00000006050572a4 */ /* 0x004fe2000f8e02ff */
[----:B----4-:R-:W-:-:S03]  /*0170*/  IMAD R14, R3, UR8, RZ ;  /* 0x00000008030e7c24 */ /* 0x010fc6000f8e02ff */
[----:B0-----:R-:W-:Y:S02]  /*0180*/  IADD3 R12, PT, PT, R12, UR4, R11 ;  /* 0x000000040c0c7c10 */ /* 0x001fe4000fffe00b */
[----:B------:R-:W-:-:S07]  /*0190*/  IADD3 R11, PT, PT, R11, UR4, RZ ;  /* 0x000000040b0b7c10 */ /* 0x000fce000fffe0ff */
.L_x_18:
[----:B0-----:R-:W0:Y:S01]  /*01a0*/  LDCU UR4, c[0x0][0x3a0] ;  /* 0x00007400ff0477ac */ /* 0x001e220008000800 */
[----:B------:R-:W-:Y:S01]  /*01b0*/  BSSY.RECONVERGENT B0, `(.L_x_12) ;  /* 0x0000023000007945 */ /* 0x000fe20003800200 */
[----:B0-----:R-:W-:-:S13]  /*01c0*/  ISETP.GE.AND P0, PT, R0, UR4, PT ;  /* 0x0000000400007c0c */ /* 0x001fda000bf06270 */
[----:B------:R-:W-:Y:S05]  /*01d0*/  @P0 BRA `(.L_x_13) ;  /* 0x0000000000800947 */ /* 0x000fea0003800000 */
[----:B------:R-:W0:Y:S01]  /*01e0*/  LDC R3, c[0x0][0x394] ;  /* 0x0000e500ff037b82 */ /* 0x000e220000000800 */
[----:B------:R-:W1:Y:S01]  /*01f0*/  LDCU.64 UR6, c[0x0][0x3a8] ;  /* 0x00007500ff0677ac */ /* 0x000e620008000a00 */
[----:B------:R-:W-:Y:S01]  /*0200*/  IMAD.MOV.U32 R15, RZ, RZ, R0 ;  /* 0x000000ffff0f7224 */ /* 0x000fe200078e0000 */
[----:B-1----:R-:W-:-:S05]  /*0210*/  IADD3 R2, PT, PT, R10, UR6, RZ ;  /* 0x000000060a027c10 */ /* 0x002fca000fffe0ff */
[----:B0-----:R-:W-:-:S07]  /*0220*/  IMAD R20, R2, R3, UR7 ;  /* 0x0000000702147e24 */ /* 0x001fce000f8e0203 */
.L_x_17:
[----:B0-----:R-:W0:Y:S01]  /*0230*/  LDC R18, c[0x0][0x3a4] ;  /* 0x0000e900ff127b82 */ /* 0x001e220000000800 */
[----:B------:R-:W-:Y:S01]  /*0240*/  BSSY.RECONVERGENT B1, `(.L_x_14) ;  /* 0x0000015000017945 */ /* 0x000fe20003800200 */
[----:B0-----:R-:W-:-:S13]  /*0250*/  ISETP.GE.AND P0, PT, R11, R18, PT ;  /* 0x000000120b00720c */ /* 0x001fda0003f06270 */
[----:B------:R-:W-:Y:S05]  /*0260*/  @P0 BRA `(.L_x_15) ;  /* 0x0000000000480947 */ /* 0x000fea0003800000 */
[----:B------:R-:W0:Y:S01]  /*0270*/  LDCU UR6, c[0x0][0x3a0] ;  /* 0x00007400ff0677ac */ /* 0x000e220008000800 */
[----:B------:R-:W1:Y:S01]  /*0280*/  LDC.64 R4, c[0x0][0x380] ;  /* 0x0000e000ff047b82 */ /* 0x000e620000000a00 */
[----:B------:R-:W-:Y:S01]  /*0290*/  IADD3 R7, PT, PT, R20, R15, RZ ;  /* 0x0000000f14077210 */ /* 0x000fe20007ffe0ff */
[----:B------:R-:W-:Y:S01]  /*02a0*/  IMAD.MOV.U32 R16, RZ, RZ, R11 ;  /* 0x000000ffff107224 */ /* 0x000fe200078e000b */
[----:B------:R-:W2:Y:S05]  /*02b0*/  LDCU UR4, c[0x0][0x398] ;  /* 0x00007300ff0477ac */ /* 0x000eaa0008000800 */
[----:B------:R-:W3:Y:S01]  /*02c0*/  LDC.64 R2, c[0x0][0x388] ;  /* 0x0000e200ff027b82 */ /* 0x000ee20000000a00 */
[----:B0-----:R-:W-:-:S02]  /*02d0*/  IMAD R6, R10, UR6, R15 ;  /* 0x000000060a067c24 */ /* 0x001fc4000f8e020f */
[----:B--2---:R-:W-:Y:S02]  /*02e0*/  IMAD R17, R7, UR4, R12 ;  /* 0x0000000407117c24 */ /* 0x004fe4000f8e020c */
[----:B------:R-:W-:-:S07]  /*02f0*/  IMAD R19, R6, R18, R11 ;  /* 0x0000001206137224 */ /* 0x000fce00078e020b */
.L_x_16:
[----:B01----:R-:W-:-:S06]  /*0300*/  IMAD.WIDE R6, R17, 0x8, R4 ;  /* 0x0000000811067825 */ /* 0x003fcc00078e0204 */
[----:B------:R-:W2:Y:S01]  /*0310*/  LDG.E.64 R6, desc[UR10][R6.64] ;  /* 0x0000000a06067981 */ /* 0x000ea2000c1e1b00 */
[----:B---3--:R-:W-:Y:S01]  /*0320*/  IMAD.WIDE R8, R19, 0x8, R2 ;  /* 0x0000000813087825 */ /* 0x008fe200078e0202 */
[----:B------:R-:W-:Y:S02]  /*0330*/  IADD3 R16, PT, PT, R16, UR5, RZ ;  /* 0x0000000510107c10 */ /* 0x000fe4000fffe0ff */
[----:B------:R-:W-:Y:S01]  /*0340*/  IADD3 R17, PT, PT, R17, UR5, RZ ;  /* 0x0000000511117c10 */ /* 0x000fe2000fffe0ff */
[----:B------:R-:W-:Y:S01]  /*0350*/  VIADD R19, R19, UR5 ;  /* 0x0000000513137c36 */ /* 0x000fe20008000000 */
[----:B------:R-:W-:Y:S01]  /*0360*/  ISETP.GE.AND P0, PT, R16, R18, PT ;  /* 0x000000121000720c */ /* 0x000fe20003f06270 */
[----:B--2---:R0:W-:-:S12]  /*0370*/  STG.E.64 desc[UR10][R8.64], R6 ;  /* 0x0000000608007986 */ /* 0x0041d8000c101b0a */
[----:B------:R-:W-:Y:S05]  /*0380*/  @!P0 BRA `(.L_x_16) ;  /* 0xfffffffc00dc8947 */ /* 0x000fea000383ffff */
.L_x_15:
[----:B------:R-:W-:Y:S05]  /*0390*/  BSYNC.RECONVERGENT B1 ;  /* 0x0000000000017941 */ /* 0x000fea0003800200 */
.L_x_14:
[----:B------:R-:W1:Y:S01]  /*03a0*/  LDCU UR4, c[0x0][0x3a0] ;  /* 0x00007400ff0477ac */ /* 0x000e620008000800 */
[----:B------:R-:W-:-:S04]  /*03b0*/  IADD3 R15, PT, PT, R14, R15, RZ ;  /* 0x0000000f0e0f7210 */ /* 0x000fc80007ffe0ff */
[----:B-1----:R-:W-:-:S13]  /*03c0*/  ISETP.GE.AND P0, PT, R15, UR4, PT ;  /* 0x000000040f007c0c */ /* 0x002fda000bf06270 */
[----:B------:R-:W-:Y:S05]  /*03d0*/  @!P0 BRA `(.L_x_17) ;  /* 0xfffffffc00948947 */ /* 0x000fea000383ffff */
.L_x_13:
[----:B------:R-:W-:Y:S05]  /*03e0*/  BSYNC.RECONVERGENT B0 ;  /* 0x0000000000007941 */ /* 0x000fea0003800200 */
.L_x_12:
[----:B------:R-:W1:Y:S01]  /*03f0*/  LDCU UR4, c[0x0][0x39c] ;  /* 0x00007380ff0477ac */ /* 0x000e620008000800 */
[----:B------:R-:W-:-:S04]  /*0400*/  IADD3 R10, PT, PT, R13, R10, RZ ;  /* 0x0000000a0d0a7210 */ /* 0x000fc80007ffe0ff */
[----:B-1----:R-:W-:-:S13]  /*0410*/  ISETP.GE.AND P0, PT, R10, UR4, PT ;  /* 0x000000040a007c0c */ /* 0x002fda000bf06270 */
[----:B------:R-:W-:Y:S05]  /*0420*/  @!P0 BRA `(.L_x_18) ;  /* 0xfffffffc005c8947 */ /* 0x000fea000383ffff */
[----:B------:R-:W-:Y:S05]  /*0430*/  EXIT ;  /* 0x000000000000794d */ /* 0x000fea0003800000 */
.L_x_19:
        /* <DEDUP_REMOVED lines=12> */
.L_x_67:


//--------------------- .text._Z21bmgs_cut_cuda_kernel3PdS_4int3S0_S0_i --------------------------
	.section	.text._Z21bmgs_cut_cuda_kernel3PdS_4int3S0_S0_i,"ax",@progbits
	.align	128
        .global         _Z21bmgs_cut_cuda_kernel3PdS_4int3S0_S0_i
        .type           _Z21bmgs_cut_cuda_kernel3PdS_4int3S0_S0_i,@function
        .size           _Z21bmgs_cut_cuda_kernel3PdS_4int3S0_S0_i,(.L_x_68 - _Z21bmgs_cut_cuda_kernel3PdS_4int3S0_S0_i)
        .other          _Z21bmgs_cut_cuda_kernel3PdS_4int3S0_S0_i,@"STO_CUDA_ENTRY STV_DEFAULT"
_Z21bmgs_cut_cuda_kernel3PdS_4int3S0_S0_i:
.text._Z21bmgs_cut_cuda_kernel3PdS_4int3S0_S0_i:
[----:B------:R-:W-:Y:S08]  /*0000*/  LDC R1, c[0x0][0x37c] ;  /* 0x0000df00ff017b82 */ /* 0x000ff00000000800 */
[----:B------:R-:W0:Y:S01]  /*0010*/  LDC R0, c[0x0][0x3b4] ;  /* 0x0000ed00ff007b82 */ /* 0x000e220000000800 */
[----:B------:R-:W1:Y:S07]  /*0020*/  S2R R10, SR_TID.Z ;  /* 0x00000000000a7919 */ /* 0x000e6e0000002300 */
[----:B------:R-:W2:Y:S08]  /*0030*/  S2UR UR10, SR_CTAID.Y ;  /* 0x00000000000a79c3 */ /* 0x000eb00000002600 */
[----:B------:R-:W3:Y:S01]  /*0040*/  S2UR UR11, SR_CTAID.Z ;  /* 0x00000000000b79c3 */ /* 0x000ee20000002700 */
[----:B0-----:R-:W-:-:S02]  /*0050*/  ISETP.GE.AND P0, PT, R0, 0x1, PT ;  /* 0x000000010000780c */ /* 0x001fc40003f06270 */
[----:B------:R-:W0:Y:S11]  /*0060*/  S2R R0, SR_TID.Y ;  /* 0x0000000000007919 */ /* 0x000e360000002200 */
[----:B-123--:R-:W-:Y:S05]  /*0070*/  @!P0 EXIT ;  /* 0x000000000000894d */ /* 0x00efea0003800000 */
[----:B------:R-:W1:Y:S01]  /*0080*/  S2R R13, SR_TID.X ;  /* 0x00000000000d7919 */ /* 0x000e620000002100 */
[----:B------:R-:W2:Y:S01]  /*0090*/  S2UR UR4, SR_CTAID.X ;  /* 0x00000000000479c3 */ /* 0x000ea20000002500 */
[----:B------:R-:W2:Y:S01]  /*00a0*/  LDCU UR5, c[0x0][0x360] ;  /* 0x00006c00ff0577ac */ /* 0x000ea20008000800 */
[----:B------:R-:W3:Y:S06]  /*00b0*/  LDCU.64 UR8, c[0x0][0x3a0] ;  /* 0x00007400ff0877ac */ /* 0x000eec0008000a00 */
[----:B------:R-:W0:Y:S01]  /*00c0*/  LDC R15, c[0x0][0x364] ;  /* 0x0000d900ff0f7b82 */ /* 0x000e220000000800 */
[----:B------:R-:W4:Y:S07]  /*00d0*/  LDCU.64 UR14, c[0x0][0x358] ;  /* 0x00006b00ff0e77ac */ /* 0x000f2e0008000a00 */
[----:B------:R-:W5:Y:S01]  /*00e0*/  LDC R11, c[0x0][0x368] ;  /* 0x0000da00ff0b7b82 */ /* 0x000f620000000800 */
[----:B------:R-:W4:Y:S01]  /*00f0*/  LDCU UR7, c[0x0][0x370] ;  /* 0x00006e00ff0777ac */ /* 0x000f220008000800 */
[----:B------:R-:W1:Y:S06]  /*0100*/  LDCU UR12, c[0x0][0x378] ;  /* 0x00006f00ff0c77ac */ /* 0x000e6c0008000800 */
[----:B------:R-:W1:Y:S01]  /*0110*/  LDC R12, c[0x0][0x3b0] ;  /* 0x0000ec00ff0c7b82 */ /* 0x000e620000000800 */
[----:B------:R-:W1:Y:S01]  /*0120*/  LDCU UR13, c[0x0][0x374] ;  /* 0x00006e80ff0d77ac */ /* 0x000e620008000800 */
[----:B--2---:R-:W-:-:S02]  /*0130*/  UIMAD UR4, UR4, UR5, URZ ;  /* 0x00000005040472a4 */ /* 0x004fc4000f8e02ff */
[----:B---3--:R-:W-:Y:S01]  /*0140*/  UIMAD UR6, UR9, UR8, URZ ;  /* 0x00000008090672a4 */ /* 0x008fe2000f8e02ff */
[----:B0-----:R-:W-:Y:S01]  /*0150*/  IMAD R0, R15, UR10, R0 ;  /* 0x0000000a0f007c24 */ /* 0x001fe2000f8e0200 */
[----:B----4-:R-:W-:Y:S01]  /*0160*/  UIMAD UR5, UR5, UR7, URZ ;  /* 0x00000007050572a4 */ /* 0x010fe2000f8e02ff */
[C---:B-----5:R-:W-:Y:S02]  /*0170*/  IMAD R10, R11.reuse, UR11, R10 ;  /* 0x0000000b0b0a7c24 */ /* 0x060fe4000f8e020a */
[----:B-1----:R-:W-:Y:S02]  /*0180*/  IMAD R11, R11, UR12, RZ ;  /* 0x0000000c0b0b7c24 */ /* 0x002fe4000f8e02ff */
[----:B------:R-:W-:Y:S01]  /*0190*/  IMAD R15, R15, UR13, RZ ;  /* 0x0000000d0f0f7c24 */ /* 0x000fe2000f8e02ff */
[----:B------:R-:W-:Y:S02]  /*01a0*/  IADD3 R12, PT, PT, R12, UR4, R13 ;  /* 0x000000040c0c7c10 */ /* 0x000fe4000fffe00d */
[----:B------:R-:W-:Y:S01]  /*01b0*/  IADD3 R13, PT, PT, R13, UR4, RZ ;  /* 0x000000040d0d7c10 */ /* 0x000fe2000fffe0ff */
[----:B------:R-:W-:-:S06]  /*01c0*/  UMOV UR4, URZ ;  /* 0x000000ff00047c82 */ /* 0x000fcc0008000000 */
.L_x_29:
[----:B------:R-:W0:Y:S01]  /*01d0*/  LDCU UR7, c[0x0][0x39c] ;  /* 0x00007380ff0777ac */ /* 0x000e220008000800 */
[----:B------:R-:W-:Y:S01]  /*01e0*/  BSSY.RECONVERGENT B0, `(.L_x_20) ;  /* 0x0000032000007945 */ /* 0x000fe20003800200 */
[----:B0-----:R-:W-:-:S13]  /*01f0*/  ISETP.GE.AND P0, PT, R10, UR7, PT ;  /* 0x000000070a007c0c */ /* 0x001fda000bf06270 */
[----:B-1----:R-:W-:Y:S05]  /*0200*/  @P0 BRA `(.L_x_21) ;  /* 0x0000000000bc0947 */ /* 0x002fea0003800000 */
[----:B------:R-:W0:Y:S01]  /*0210*/  LDC R17, c[0x0][0x390] ;  /* 0x0000e400ff117b82 */ /* 0x000e220000000800 */
[----:B------:R-:W-:-:S07]  /*0220*/  MOV R14, R10 ;  /* 0x0000000a000e7202 */ /* 0x000fce0000000f00 */
[----:B------:R-:W0:Y:S02]  /*0230*/  LDC R2, c[0x0][0x3a8] ;  /* 0x0000ea00ff027b82 */ /* 0x000e240000000800 */
[----:B0-----:R-:W-:-:S07]  /*0240*/  IMAD R17, R17, UR4, R2 ;  /* 0x0000000411117c24 */ /* 0x001fce000f8e0202 */
.L_x_28:
[----:B------:R-:W0:Y:S01]  /*0250*/  LDCU UR7, c[0x0][0x3a0] ;  /* 0x00007400ff0777ac */ /* 0x000e220008000800 */
[----:B------:R-:W-:Y:S01]  /*0260*/  BSSY.RECONVERGENT B1, `(.L_x_22) ;  /* 0x0000025000017945 */ /* 0x000fe20003800200 */
[----:B0-----:R-:W-:-:S13]  /*0270*/  ISETP.GE.AND P0, PT, R0, UR7, PT ;  /* 0x0000000700007c0c */ /* 0x001fda000bf06270 */
[----:B-1----:R-:W-:Y:S05]  /*0280*/  @P0 BRA `(.L_x_23) ;  /* 0x0000000000880947 */ /* 0x002fea0003800000 */
[----:B------:R-:W0:Y:S01]  /*0290*/  LDC R3, c[0x0][0x39c] ;  /* 0x0000e700ff037b82 */ /* 0x000e220000000800 */
[----:B------:R-:W1:Y:S01]  /*02a0*/  LDCU UR7, c[0x0][0x394] ;  /* 0x00007280ff0777ac */ /* 0x000e620008000800 */
[----:B------:R-:W-:Y:S01]  /*02b0*/  IMAD.IADD R2, R17, 0x1, R14 ;  /* 0x0000000111027824 */ /* 0x000fe200078e020e */
[----:B------:R-:W-:-:S05]  /*02c0*/  MOV R16, R0 ;  /* 0x0000000000107202 */ /* 0x000fca0000000f00 */
[----:B------:R-:W1:Y:S01]  /*02d0*/  LDC R5, c[0x0][0x3ac] ;  /* 0x0000eb00ff057b82 */ /* 0x000e620000000800 */
[----:B0-----:R-:W-:-:S04]  /*02e0*/  IMAD R3, R3, UR4, R14 ;  /* 0x0000000403037c24 */ /* 0x001fc8000f8e020e */
[----:B------:R-:W-:Y:S02]  /*02f0*/  IMAD R23, R3, UR6, RZ ;  /* 0x0000000603177c24 */ /* 0x000fe4000f8e02ff */
[----:B-1----:R-:W-:-:S07]  /*0300*/  IMAD R25, R2, UR7, R5 ;  /* 0x0000000702197c24 */ /* 0x002fce000f8e0205 */
.L_x_27:
[----:B------:R-:W0:Y:S01]  /*0310*/  LDC R20, c[0x0][0x3a4] ;  /* 0x0000e900ff147b82 */ /* 0x000e220000000800 */
[----:B------:R-:W-:Y:S01]  /*0320*/  BSSY.RECONVERGENT B2, `(.L_x_24) ;  /* 0x0000014000027945 */ /* 0x000fe20003800200 */
[----:B0-----:R-:W-:-:S13]  /*0330*/  ISETP.GE.AND P0, PT, R13, R20, PT ;  /* 0x000000140d00720c */ /* 0x001fda0003f06270 */
[----:B-1----:R-:W-:Y:S05]  /*0340*/  @P0 BRA `(.L_x_25) ;  /* 0x0000000000440947 */ /* 0x002fea0003800000 */
[----:B------:R-:W0:Y:S01]  /*0350*/  LDC.64 R2, c[0x0][0x380] ;  /* 0x0000e000ff027b82 */ /* 0x000e220000000a00 */
[----:B------:R-:W1:Y:S01]  /*0360*/  LDCU UR7, c[0x0][0x398] ;  /* 0x00007300ff0777ac */ /* 0x000e620008000800 */
[----:B------:R-:W-:Y:S01]  /*0370*/  IMAD R6, R16, R20, R23 ;  /* 0x0000001410067224 */ /* 0x000fe200078e0217 */
[----:B------:R-:W-:Y:S01]  /*0380*/  MOV R18, R13 ;  /* 0x0000000d00127202 */ /* 0x000fe20000000f00 */
[----:B------:R-:W-:Y:S02]  /*0390*/  IMAD.IADD R7, R25, 0x1, R16 ;  /* 0x0000000119077824 */ /* 0x000fe400078e0210 */
[----:B------:R-:W-:Y:S02]  /*03a0*/  IMAD.IADD R19, R13, 0x1, R6 ;  /* 0x000000010d137824 */ /* 0x000fe400078e0206 */
[----:B------:R-:W2:Y:S01]  /*03b0*/  LDC.64 R4, c[0x0][0x388] ;  /* 0x0000e200ff047b82 */ /* 0x000ea20000000a00 */
[----:B-1----:R-:W-:-:S07]  /*03c0*/  IMAD R21, R7, UR7, R12 ;  /* 0x0000000707157c24 */ /* 0x002fce000f8e020c */
.L_x_26:
[----:B01----:R-:W-:-:S06]  /*03d0*/  IMAD.WIDE R6, R21, 0x8, R2 ;  /* 0x0000000815067825 */ /* 0x003fcc00078e0202 */
[----:B------:R-:W3:Y:S01]  /*03e0*/  LDG.E.64 R6, desc[UR14][R6.64] ;  /* 0x0000000e06067981 */ /* 0x000ee2000c1e1b00 */
[C---:B--2---:R-:W-:Y:S01]  /*03f0*/  IMAD.WIDE R8, R19.reuse, 0x8, R4 ;  /* 0x0000000813087825 */ /* 0x044fe200078e0204 */
[----:B------:R-:W-:Y:S02]  /*0400*/  IADD3 R18, PT, PT, R18, UR5, RZ ;  /* 0x0000000512127c10 */ /* 0x000fe4000fffe0ff */
[----:B------:R-:W-:Y:S01]  /*0410*/  IADD3 R19, PT, PT, R19, UR5, RZ ;  /* 0x0000000513137c10 */ /* 0x000fe2000fffe0ff */
[----:B------:R-:W-:Y:S01]  /*0420*/  VIADD R21, R21, UR5 ;  /* 0x0000000515157c36 */ /* 0x000fe20008000000 */
[----:B------:R-:W-:Y:S01]  /*0430*/  ISETP.GE.AND P0, PT, R18, R20, PT ;  /* 0x000000141200720c */ /* 0x000fe20003f06270 */
[----:B---3--:R1:W-:-:S12]  /*0440*/  STG.E.64 desc[UR14][R8.64], R6 ;  /* 0x0000000608007986 */ /* 0x0083d8000c101b0e */
[----:B------:R-:W-:Y:S05]  /*0450*/  @!P0 BRA `(.L_x_26) ;  /* 0xfffffffc00dc8947 */ /* 0x000fea000383ffff */
.L_x_25:
[----:B------:R-:W-:Y:S05]  /*0460*/  BSYNC.RECONVERGENT B2 ;  /* 0x0000000000027941 */ /* 0x000fea0003800200 */
.L_x_24:
[----:B------:R-:W0:Y:S01]  /*0470*/  LDCU UR7, c[0x0][0x3a0] ;  /* 0x00007400ff0777ac */ /* 0x000e220008000800 */
[----:B------:R-:W-:-:S04]  /*0480*/  IADD3 R16, PT, PT, R15, R16, RZ ;  /* 0x000000100f107210 */ /* 0x000fc80007ffe0ff */
[----:B0-----:R-:W-:-:S13]  /*0490*/  ISETP.GE.AND P0, PT, R16, UR7, PT ;  /* 0x0000000710007c0c */ /* 0x001fda000bf06270 */
[----:B------:R-:W-:Y:S05]  /*04a0*/  @!P0 BRA `(.L_x_27) ;  /* 0xfffffffc00988947 */ /* 0x000fea000383ffff */
.L_x_23:
[----:B------:R-:W-:Y:S05]  /*04b0*/  BSYNC.RECONVERGENT B1 ;  /* 0x0000000000017941 */ /* 0x000fea0003800200 */
.L_x_22:
[----:B------:R-:W0:Y:S01]  /*04c0*/  LDCU UR7, c[0x0][0x39c] ;  /* 0x00007380ff0777ac */ /* 0x000e220008000800 */
[----:B------:R-:W-:-:S04]  /*04d0*/  IADD3 R14, PT, PT, R11, R14, RZ ;  /* 0x0000000e0b0e7210 */ /* 0x000fc80007ffe0ff */
[----:B0-----:R-:W-:-:S13]  /*04e0*/  ISETP.GE.AND P0, PT, R14, UR7, PT ;  /* 0x000000070e007c0c */ /* 0x001fda000bf06270 */
[----:B------:R-:W-:Y:S05]  /*04f0*/  @!P0 BRA `(.L_x_28) ;  /* 0xfffffffc00548947 */ /* 0x000fea000383ffff */
.L_x_21:
[----:B------:R-:W-:Y:S05]  /*0500*/  BSYNC.RECONVERGENT B0 ;  /* 0x0000000000007941 */ /* 0x000fea0003800200 */
.L_x_20:
[----:B------:R-:W0:Y:S01]  /*0510*/  LDCU UR7, c[0x0][0x3b4] ;  /* 0x00007680ff0777ac */ /* 0x000e220008000800 */
[----:B------:R-:W-:-:S04]  /*0520*/  UIADD3 UR4, UPT, UPT, UR4, 0x1, URZ ;  /* 0x0000000104047890 */ /* 0x000fc8000fffe0ff */
[----:B0-----:R-:W-:-:S09]  /*0530*/  UISETP.NE.AND UP0, UPT, UR4, UR7, UPT ;  /* 0x000000070400728c */ /* 0x001fd2000bf05270 */
[----:B------:R-:W-:Y:S05]  /*0540*/  BRA.U UP0, `(.L_x_29) ;  /* 0xfffffffd00207547 */ /* 0x000fea000b83ffff */
[----:B------:R-:W-:Y:S05]  /*0550*/  EXIT ;  /* 0x000000000000794d */ /* 0x000fea0003800000 */
.L_x_30:
        /* <DEDUP_REMOVED lines=10> */
.L_x_68:


//--------------------- .text._Z22bmgs_cut_cuda_kernel4bPdS_4int3S0_S0_ --------------------------
	.section	.text._Z22bmgs_cut_cuda_kernel4bPdS_4int3S0_S0_,"ax",@progbits
	.align	128
        .global         _Z22bmgs_cut_cuda_kernel4bPdS_4int3S0_S0_
        .type           _Z22bmgs_cut_cuda_kernel4bPdS_4int3S0_S0_,@function
        .size           _Z22bmgs_cut_cuda_kernel4bPdS_4int3S0_S0_,(.L_x_69 - _Z22bmgs_cut_cuda_kernel4bPdS_4int3S0_S0_)
        .other          _Z22bmgs_cut_cuda_kernel4bPdS_4int3S0_S0_,@"STO_CUDA_ENTRY STV_DEFAULT"
_Z22bmgs_cut_cuda_kernel4bPdS_4int3S0_S0_:
.text._Z22bmgs_cut_cuda_kernel4bPdS_4int3S0_S0_:
[----:B------:R-:W-:Y:S01]  /*0000*/  LDC R1, c[0x0][0x37c] ;  /* 0x0000df00ff017b82 */ /* 0x000fe20000000800 */
[----:B------:R-:W0:Y:S01]  /*0010*/  S2R R10, SR_TID.Z ;  /* 0x00000000000a7919 */ /* 0x000e220000002300 */
[----:B------:R-:W0:Y:S06]  /*0020*/  LDCU UR6, c[0x0][0x39c] ;  /* 0x00007380ff0677ac */ /* 0x000e2c0008000800 */
[----:B------:R-:W1:Y:S01]  /*0030*/  S2UR UR4, SR_CTAID.Y ;  /* 0x00000000000479c3 */ /* 0x000e620000002600 */
[----:B------:R-:W1:Y:S01]  /*0040*/  S2R R0, SR_TID.Y ;  /* 0x0000000000007919 */ /* 0x000e620000002200 */
[----:B------:R-:W2:Y:S06]  /*0050*/  LDCU UR5, c[0x0][0x360] ;  /* 0x00006c00ff0577ac */ /* 0x000eac0008000800 */
[----:B------:R-:W1:Y:S01]  /*0060*/  LDC R13, c[0x0][0x364] ;  /* 0x0000d900ff0d7b82 */ /* 0x000e620000000800 */
[----:B0-----:R-:W-:Y:S01]  /*0070*/  ISETP.GE.AND P0, PT, R10, UR6, PT ;  /* 0x000000060a007c0c */ /* 0x001fe2000bf06270 */
[----:B-1----:R-:W-:-:S12]  /*0080*/  IMAD R0, R13, UR4, R0 ;  /* 0x000000040d007c24 */ /* 0x002fd8000f8e0200 */
[----:B--2---:R-:W-:Y:S05]  /*0090*/  @P0 EXIT ;  /* 0x000000000000094d */ /* 0x004fea0003800000 */
[----:B------:R-:W0:Y:S01]  /*00a0*/  S2R R12, SR_TID.X ;  /* 0x00000000000c7919 */ /* 0x000e220000002100 */
[----:B------:R-:W1:Y:S01]  /*00b0*/  S2UR UR4, SR_CTAID.X ;  /* 0x00000000000479c3 */ /* 0x000e620000002500 */
[----:B------:R-:W2:Y:S01]  /*00c0*/  LDCU UR6, c[0x0][0x370] ;  /* 0x00006e00ff0677ac */ /* 0x000ea20008000800 */
[----:B------:R-:W3:Y:S06]  /*00d0*/  LDCU UR13, c[0x0][0x368] ;  /* 0x00006d00ff0d77ac */ /* 0x000eec0008000800 */
[----:B------:R-:W0:Y:S01]  /*00e0*/  LDC R11, c[0x0][0x3b0] ;  /* 0x0000ec00ff0b7b82 */ /* 0x000e220000000800 */
[----:B------:R-:W4:Y:S01]  /*00f0*/  LDCU UR14, c[0x0][0x374] ;  /* 0x00006e80ff0e77ac */ /* 0x000f220008000800 */
[----:B------:R-:W5:Y:S06]  /*0100*/  LDCU UR8, c[0x0][0x390] ;  /* 0x00007200ff0877ac */ /* 0x000f6c0008000800 */
[----:B------:R-:W5:Y:S01]  /*0110*/  S2UR UR12, SR_CTAID.Z ;  /* 0x00000000000c79c3 */ /* 0x000f620000002700 */
[----:B------:R-:W3:Y:S01]  /*0120*/  LDCU.64 UR10, c[0x0][0x3a0] ;  /* 0x00007400ff0a77ac */ /* 0x000ee20008000a00 */
[----:B------:R-:W5:Y:S01]  /*0130*/  LDCU UR9, c[0x0][0x3a8] ;  /* 0x00007500ff0977ac */ /* 0x000f620008000800 */
[----:B-1----:R-:W-:Y:S01]  /*0140*/  UIMAD UR4, UR4, UR5, URZ ;  /* 0x00000005040472a4 */ /* 0x002fe2000f8e02ff */
[----:B----4-:R-:W-:Y:S01]  /*0150*/  IMAD R13, R13, UR14, RZ ;  /* 0x0000000e0d0d7c24 */ /* 0x010fe2000f8e02ff */
[----:B--2---:R-:W-:Y:S01]  /*0160*/  UIMAD UR5, UR5, UR6, URZ ;  /* 0x00000006050572a4 */ /* 0x004fe2000f8e02ff */
[----:B------:R-:W1:Y:S03]  /*0170*/  LDCU.64 UR16, c[0x0][0x358] ;  /* 0x00006b00ff1077ac */ /* 0x000e660008000a00 */
[----:B0-----:R-:W-:-:S02]  /*0180*/  IADD3 R11, PT, PT, R11, UR4, R12 ;  /* 0x000000040b0b7c10 */ /* 0x001fc4000fffe00c */
[----:B------:R-:W-:Y:S01]  /*0190*/  IADD3 R12, PT, PT, R12, UR4, RZ ;  /* 0x000000040c0c7c10 */ /* 0x000fe2000fffe0ff */
[----:B---3--:R-:W-:Y:S02]  /*01a0*/  UIMAD UR7, UR11, UR10, URZ ;  /* 0x0000000a0b0772a4 */ /* 0x008fe4000f8e02ff */
[----:B-1---5:R-:W-:-:S12]  /*01b0*/  UIMAD UR6, UR12, UR8, UR9 ;  /* 0x000000080c0672a4 */ /* 0x022fd8000f8e0209 */
.L_x_37:
[----:B------:R-:W0:Y:S01]  /*01c0*/  LDCU UR4, c[0x0][0x3a0] ;  /* 0x00007400ff0477ac */ /* 0x000e220008000800 */
[----:B------:R-:W-:Y:S01]  /*01d0*/  BSSY.RECONVERGENT B0, `(.L_x_31) ;  /* 0x0000025000007945 */ /* 0x000fe20003800200 */
[----:B0-----:R-:W-:-:S13]  /*01e0*/  ISETP.GE.AND P0, PT, R0, UR4, PT ;  /* 0x0000000400007c0c */ /* 0x001fda000bf06270 */
[----:B-1----:R-:W-:Y:S05]  /*01f0*/  @P0 BRA `(.L_x_32) ;  /* 0x0000000000880947 */ /* 0x002fea0003800000 */
[----:B------:R-:W0:Y:S01]  /*0200*/  LDC R3, c[0x0][0x39c] ;  /* 0x0000e700ff037b82 */ /* 0x000e220000000800 */
[----:B------:R-:W1:Y:S01]  /*0210*/  LDCU UR4, c[0x0][0x394] ;  /* 0x00007280ff0477ac */ /* 0x000e620008000800 */
[----:B------:R-:W-:Y:S01]  /*0220*/  VIADD R2, R10, UR6 ;  /* 0x000000060a027c36 */ /* 0x000fe20008000000 */
[----:B------:R-:W-:-:S05]  /*0230*/  MOV R14, R0 ;  /* 0x00000000000e7202 */ /* 0x000fca0000000f00 */
[----:B------:R-:W1:Y:S01]  /*0240*/  LDC R5, c[0x0][0x3ac] ;  /* 0x0000eb00ff057b82 */ /* 0x000e620000000800 */
[----:B0-----:R-:W-:-:S04]  /*0250*/  IMAD R3, R3, UR12, R10 ;  /* 0x0000000c03037c24 */ /* 0x001fc8000f8e020a */
[----:B------:R-:W-:Y:S02]  /*0260*/  IMAD R19, R3, UR7, RZ ;  /* 0x0000000703137c24 */ /* 0x000fe4000f8e02ff */
[----:B-1----:R-:W-:-:S07]  /*0270*/  IMAD R21, R2, UR4, R5 ;  /* 0x0000000402157c24 */ /* 0x002fce000f8e0205 */
.L_x_36:
        /* <DEDUP_REMOVED lines=12> */
.L_x_35:
        /* <DEDUP_REMOVED lines=9> */
.L_x_34:
[----:B------:R-:W-:Y:S05]  /*03d0*/  BSYNC.RECONVERGENT B1 ;  /* 0x0000000000017941 */ /* 0x000fea0003800200 */
.L_x_33:
[----:B------:R-:W0:Y:S01]  /*03e0*/  LDCU UR4, c[0x0][0x3a0] ;  /* 0x00007400ff0477ac */ /* 0x000e220008000800 */
[----:B------:R-:W-:-:S04]  /*03f0*/  IADD3 R14, PT, PT, R13, R14, RZ ;  /* 0x0000000e0d0e7210 */ /* 0x000fc80007ffe0ff */
[----:B0-----:R-:W-:-:S13]  /*0400*/  ISETP.GE.AND P0, PT, R14, UR4, PT ;  /* 0x000000040e007c0c */ /* 0x001fda000bf06270 */
[----:B------:R-:W-:Y:S05]  /*0410*/  @!P0 BRA `(.L_x_36) ;  /* 0xfffffffc00988947 */ /* 0x000fea000383ffff */
.L_x_32:
[----:B------:R-:W-:Y:S05]  /*0420*/  BSYNC.RECONVERGENT B0 ;  /* 0x0000000000007941 */ /* 0x000fea0003800200 */
.L_x_31:
[----:B------:R-:W0:Y:S01]  /*0430*/  LDCU UR4, c[0x0][0x39c] ;  /* 0x00007380ff0477ac */ /* 0x000e220008000800 */
[----:B------:R-:W-:-:S04]  /*0440*/  IADD3 R10, PT, PT, R10, UR13, RZ ;  /* 0x0000000d0a0a7c10 */ /* 0x000fc8000fffe0ff */
[----:B0-----:R-:W-:-:S13]  /*0450*/  ISETP.GE.AND P0, PT, R10, UR4, PT ;  /* 0x000000040a007c0c */ /* 0x001fda000bf06270 */
[----:B------:R-:W-:Y:S05]  /*0460*/  @!P0 BRA `(.L_x_37) ;  /* 0xfffffffc00548947 */ /* 0x000fea000383ffff */
[----:B------:R-:W-:Y:S05]  /*0470*/  EXIT ;  /* 0x000000000000794d */ /* 0x000fea0003800000 */
.L_x_38:
        /* <DEDUP_REMOVED lines=16> */
.L_x_69:


//--------------------- .text._Z21bmgs_cut_cuda_kernel4PdS_4int3S0_S0_ --------------------------
	.section	.text._Z21bmgs_cut_cuda_kernel4PdS_4int3S0_S0_,"ax",@progbits
	.align	128
        .global         _Z21bmgs_cut_cuda_kernel4PdS_4int3S0_S0_
        .type           _Z21bmgs_cut_cuda_kernel4PdS_4int3S0_S0_,@function
        .size           _Z21bmgs_cut_cuda_kernel4PdS_4int3S0_S0_,(.L_x_70 - _Z21bmgs_cut_cuda_kernel4PdS_4int3S0_S0_)
        .other          _Z21bmgs_cut_cuda_kernel4PdS_4int3S0_S0_,@"STO_CUDA_ENTRY STV_DEFAULT"
_Z21bmgs_cut_cuda_kernel4PdS_4int3S0_S0_:
.text._Z21bmgs_cut_cuda_kernel4PdS_4int3S0_S0_:
        /* <DEDUP_REMOVED lines=28> */
.L_x_45:
        /* <DEDUP_REMOVED lines=12> */
.L_x_44:
        /* <DEDUP_REMOVED lines=12> */
.L_x_43:
        /* <DEDUP_REMOVED lines=9> */
.L_x_42:
[----:B------:R-:W-:Y:S05]  /*03d0*/  BSYNC.RECONVERGENT B1 ;  /* 0x0000000000017941 */ /* 0x000fea0003800200 */
.L_x_41:
[----:B------:R-:W0:Y:S01]  /*03e0*/  LDCU UR4, c[0x0][0x3a0] ;  /* 0x00007400ff0477ac */ /* 0x000e220008000800 */
[----:B------:R-:W-:-:S04]  /*03f0*/  IADD3 R14, PT, PT, R13, R14, RZ ;  /* 0x0000000e0d0e7210 */ /* 0x000fc80007ffe0ff */
[----:B0-----:R-:W-:-:S13]  /*0400*/  ISETP.GE.AND P0, PT, R14, UR4, PT ;  /* 0x000000040e007c0c */ /* 0x001fda000bf06270 */
[----:B------:R-:W-:Y:S05]  /*0410*/  @!P0 BRA `(.L_x_44) ;  /* 0xfffffffc00988947 */ /* 0x000fea000383ffff */
.L_x_40:
[----:B------:R-:W-:Y:S05]  /*0420*/  BSYNC.RECONVERGENT B0 ;  /* 0x0000000000007941 */ /* 0x000fea0003800200 */
.L_x_39:
[----:B------:R-:W0:Y:S01]  /*0430*/  LDCU UR4, c[0x0][0x39c] ;  /* 0x00007380ff0477ac */ /* 0x000e220008000800 */
[----:B------:R-:W-:-:S04]  /*0440*/  IADD3 R10, PT, PT, R10, UR13, RZ ;  /* 0x0000000d0a0a7c10 */ /* 0x000fc8000fffe0ff */
[----:B0-----:R-:W-:-:S13]  /*0450*/  ISETP.GE.AND P0, PT, R10, UR4, PT ;  /* 0x000000040a007c0c */ /* 0x001fda000bf06270 */
[----:B------:R-:W-:Y:S05]  /*0460*/  @!P0 BRA `(.L_x_45) ;  /* 0xfffffffc00548947 */ /* 0x000fea000383ffff */
[----:B------:R-:W-:Y:S05]  /*0470*/  EXIT ;  /* 0x000000000000794d */ /* 0x000fea0003800000 */
.L_x_46:
        /* <DEDUP_REMOVED lines=16> */
.L_x_70:


//--------------------- .text._Z21bmgs_cut_cuda_kernel5PdS_4int3S0_S0_i --------------------------
	.section	.text._Z21bmgs_cut_cuda_kernel5PdS_4int3S0_S0_i,"ax",@progbits
	.align	128
        .global         _Z21bmgs_cut_cuda_kernel5PdS_4int3S0_S0_i
        .type           _Z21bmgs_cut_cuda_kernel5PdS_4int3S0_S0_i,@function
        .size           _Z21bmgs_cut_cuda_kernel5PdS_4int3S0_S0_i,(.L_x_64 - _Z21bmgs_cut_cuda_kernel5PdS_4int3S0_S0_i)
        .other          _Z21bmgs_cut_cuda_kernel5PdS_4int3S0_S0_i,@"STO_CUDA_ENTRY STV_DEFAULT"
_Z21bmgs_cut_cuda_kernel5PdS_4int3S0_S0_i:
.text._Z21bmgs_cut_cuda_kernel5PdS_4int3S0_S0_i:
[----:B------:R-:W-:Y:S08]  /*0000*/  LDC R1, c[0x0][0x37c] ;  /* 0x0000df00ff017b82 */ /* 0x000ff00000000800 */
[----:B------:R-:W0:Y:S01]  /*0010*/  LDC R5, c[0x0][0x3b4] ;  /* 0x0000ed00ff057b82 */ /* 0x000e220000000800 */
[----:B------:R-:W1:Y:S07]  /*0020*/  LDCU UR5, c[0x0][0x374] ;  /* 0x00006e80ff0577ac */ /* 0x000e6e0008000800 */
[----:B------:R-:W2:Y:S01]  /*0030*/  S2UR UR6, SR_CTAID.Y ;  /* 0x00000000000679c3 */ /* 0x000ea20000002600 */
[----:B0-----:R-:W0:Y:S01]  /*0040*/  I2F.U32.RP R0, R5 ;  /* 0x0000000500007306 */ /* 0x001e220000209000 */
[----:B------:R-:W-:Y:S01]  /*0050*/  ISETP.NE.U32.AND P2, PT, R5, RZ, PT ;  /* 0x000000ff0500720c */ /* 0x000fe20003f45070 */
[----:B--2---:R-:W-:-:S06]  /*0060*/  ULOP3.LUT UR4, UR6, 0xffff, URZ, 0xc0, !UPT ;  /* 0x0000ffff06047892 */ /* 0x004fcc000f8ec0ff */
[----:B0-----:R-:W0:Y:S02]  /*0070*/  MUFU.RCP R0, R0 ;  /* 0x0000000000007308 */ /* 0x001e240000001000 */
[----:B0-----:R-:W-:-:S06]  /*0080*/  VIADD R2, R0, 0xffffffe ;  /* 0x0ffffffe00027836 */ /* 0x001fcc0000000000 */
[----:B------:R0:W2:Y:S02]  /*0090*/  F2I.FTZ.U32.TRUNC.NTZ R3, R2 ;  /* 0x0000000200037305 */ /* 0x0000a4000021f000 */
[----:B0-----:R-:W-:Y:S02]  /*00a0*/  HFMA2 R2, -RZ, RZ, 0, 0 ;  /* 0x00000000ff027431 */ /* 0x001fe400000001ff */
[----:B--2---:R-:W-:-:S04]  /*00b0*/  IMAD.MOV R4, RZ, RZ, -R3 ;  /* 0x000000ffff047224 */ /* 0x004fc800078e0a03 */
[----:B------:R-:W-:-:S04]  /*00c0*/  IMAD R7, R4, R5, RZ ;  /* 0x0000000504077224 */ /* 0x000fc800078e02ff */
[----:B------:R-:W-:Y:S01]  /*00d0*/  IMAD.HI.U32 R3, R3, R7, R2 ;  /* 0x0000000703037227 */ /* 0x000fe200078e0002 */
[----:B------:R-:W-:-:S05]  /*00e0*/  MOV R7, 0x1a0 ;  /* 0x000001a000077802 */ /* 0x000fca0000000f00 */
[----:B-1----:R-:W-:-:S04]  /*00f0*/  IMAD.HI.U32 R4, R3, UR5, RZ ;  /* 0x0000000503047c27 */ /* 0x002fc8000f8e00ff */
[----:B------:R-:W-:-:S04]  /*0100*/  IMAD.MOV R6, RZ, RZ, -R4 ;  /* 0x000000ffff067224 */ /* 0x000fc800078e0a04 */
[----:B------:R-:W-:-:S05]  /*0110*/  IMAD R0, R5, R6, UR5 ;  /* 0x0000000505007e24 */ /* 0x000fca000f8e0206 */
[----:B------:R-:W-:-:S13]  /*0120*/  ISETP.GE.U32.AND P0, PT, R0, R5, PT ;  /* 0x000000050000720c */ /* 0x000fda0003f06070 */
[----:B------:R-:W-:Y:S01]  /*0130*/  @P0 IADD3 R0, PT, PT, R0, -R5, RZ ;  /* 0x8000000500000210 */ /* 0x000fe20007ffe0ff */
[----:B------:R-:W-:-:S03]  /*0140*/  @P0 VIADD R4, R4, 0x1 ;  /* 0x0000000104040836 */ /* 0x000fc60000000000 */
[----:B------:R-:W-:-:S13]  /*0150*/  ISETP.GE.U32.AND P1, PT, R0, R5, PT ;  /* 0x000000050000720c */ /* 0x000fda0003f26070 */
[----:B------:R-:W-:Y:S02]  /*0160*/  @P1 IADD3 R4, PT, PT, R4, 0x1, RZ ;  /* 0x0000000104041810 */ /* 0x000fe40007ffe0ff */
[----:B------:R-:W-:-:S04]  /*0170*/  @!P2 LOP3.LUT R4, RZ, R5, RZ, 0x33, !PT ;  /* 0x00000005ff04a212 */ /* 0x000fc800078e33ff */
[----:B------:R-:W-:-:S07]  /*0180*/  LOP3.LUT R0, R4, 0xffff, RZ, 0xc0, !PT ;  /* 0x0000ffff04007812 */ /* 0x000fce00078ec0ff */
[----:B------:R-:W-:Y:S05]  /*0190*/  CALL.REL.NOINC `($__internal_1_$__cuda_sm20_div_u16) ;  /* 0x0000000400147944 */ /* 0x000fea0003c00000 */
[----:B------:R-:W0:Y:S01]  /*01a0*/  S2R R14, SR_TID.Z ;  /* 0x00000000000e7919 */ /* 0x000e220000002300 */
[----:B------:R-:W0:Y:S01]  /*01b0*/  LDCU UR9, c[0x0][0x39c] ;  /* 0x00007380ff0977ac */ /* 0x000e220008000800 */
[----:B------:R-:W1:Y:S01]  /*01c0*/  S2UR UR7, SR_CTAID.X ;  /* 0x00000000000779c3 */ /* 0x000e620000002500 */
[----:B------:R-:W-:Y:S01]  /*01d0*/  LOP3.LUT R0, R0, 0xffff, RZ, 0xc0, !PT ;  /* 0x0000ffff00007812 */ /* 0x000fe200078ec0ff */
[----:B------:R-:W2:Y:S01]  /*01e0*/  S2R R3, SR_TID.Y ;  /* 0x0000000000037919 */ /* 0x000ea20000002200 */
[----:B------:R-:W2:Y:S01]  /*01f0*/  LDCU UR4, c[0x0][0x364] ;  /* 0x00006c80ff0477ac */ /* 0x000ea20008000800 */
[----:B------:R-:W-:Y:S01]  /*0200*/  IMAD.MOV R5, RZ, RZ, -R4 ;  /* 0x000000ffff057224 */ /* 0x000fe200078e0a04 */
[----:B------:R-:W1:Y:S03]  /*0210*/  S2R R7, SR_TID.X ;  /* 0x0000000000077919 */ /* 0x000e660000002100 */
[----:B------:R-:W1:Y:S01]  /*0220*/  LDC R12, c[0x0][0x360] ;  /* 0x0000d800ff0c7b82 */ /* 0x000e620000000800 */
[----:B------:R-:W3:Y:S01]  /*0230*/  LDCU UR8, c[0x0][0x370] ;  /* 0x00006e00ff0877ac */ /* 0x000ee20008000800 */
[----:B------:R-:W-:Y:S01]  /*0240*/  IMAD R6, R0, R5, UR6 ;  /* 0x0000000600067e24 */ /* 0x000fe2000f8e0205 */
[----:B0-----:R-:W-:-:S03]  /*0250*/  ISETP.GE.AND P0, PT, R14, UR9, PT ;  /* 0x000000090e007c0c */ /* 0x001fc6000bf06270 */
[----:B--2---:R-:W-:Y:S01]  /*0260*/  IMAD R6, R6, UR4, R3 ;  /* 0x0000000406067c24 */ /* 0x004fe2000f8e0203 */
[----:B------:R-:W-:Y:S01]  /*0270*/  UIMAD UR4, UR5, UR4, URZ ;  /* 0x00000004050472a4 */ /* 0x000fe2000f8e02ff */
[C---:B-1----:R-:W-:Y:S02]  /*0280*/  IMAD R7, R12.reuse, UR7, R7 ;  /* 0x000000070c077c24 */ /* 0x042fe4000f8e0207 */
[----:B---3--:R-:W-:-:S06]  /*0290*/  IMAD R12, R12, UR8, RZ ;  /* 0x000000080c0c7c24 */ /* 0x008fcc000f8e02ff */
[----:B------:R-:W-:Y:S05]  /*02a0*/  @P0 EXIT ;  /* 0x000000000000094d */ /* 0x000fea0003800000 */
[----:B------:R-:W0:Y:S01]  /*02b0*/  LDC R13, c[0x0][0x3a8] ;  /* 0x0000ea00ff0d7b82 */ /* 0x000e220000000800 */
[----:B------:R-:W1:Y:S01]  /*02c0*/  LDCU.64 UR12, c[0x0][0x390] ;  /* 0x00007200ff0c77ac */ /* 0x000e620008000a00 */
[----:B------:R-:W1:Y:S01]  /*02d0*/  LDCU UR5, c[0x0][0x398] ;  /* 0x00007300ff0577ac */ /* 0x000e620008000800 */
[----:B------:R-:W2:Y:S01]  /*02e0*/  LDCU.64 UR6, c[0x0][0x3a0] ;  /* 0x00007400ff0677ac */ /* 0x000ea20008000a00 */
[----:B------:R-:W3:Y:S01]  /*02f0*/  LDCU UR8, c[0x0][0x368] ;  /* 0x00006d00ff0877ac */ /* 0x000ee20008000800 */
[----:B------:R-:W4:Y:S01]  /*0300*/  LDCU.64 UR10, c[0x0][0x358] ;  /* 0x00006b00ff0a77ac */ /* 0x000f220008000a00 */
[----:B-1----:R-:W-:Y:S01]  /*0310*/  UIMAD UR5, UR5, UR13, URZ ;  /* 0x0000000d050572a4 */ /* 0x002fe2000f8e02ff */
[----:B0-----:R-:W-:Y:S01]  /*0320*/  IMAD R13, R0, UR12, R13 ;  /* 0x0000000c000d7c24 */ /* 0x001fe2000f8e020d */
[----:B--234-:R-:W-:-:S12]  /*0330*/  UIMAD UR6, UR7, UR6, URZ ;  /* 0x00000006070672a4 */ /* 0x01cfd8000f8e02ff */
.L_x_53:
[----:B0-----:R-:W0:Y:S01]  /*0340*/  LDCU UR7, c[0x0][0x3a0] ;  /* 0x00007400ff0777ac */ /* 0x001e220008000800 */
[----:B------:R-:W-:Y:S01]  /*0350*/  BSSY.RECONVERGENT B0, `(.L_x_47) ;  /* 0x0000024000007945 */ /* 0x000fe20003800200 */
[----:B0-----:R-:W-:-:S13]  /*0360*/  ISETP.GE.AND P0, PT, R6, UR7, PT ;  /* 0x0000000706007c0c */ /* 0x001fda000bf06270 */
[----:B------:R-:W-:Y:S05]  /*0370*/  @P0 BRA `(.L_x_48) ;  /* 0x0000000000840947 */ /* 0x000fea0003800000 */
[----:B------:R-:W0:Y:S01]  /*0380*/  LDC R5, c[0x0][0x3b0] ;  /* 0x0000ec00ff057b82 */ /* 0x000e220000000800 */
[----:B------:R-:W1:Y:S01]  /*0390*/  LDCU UR7, c[0x0][0x39c] ;  /* 0x00007380ff0777ac */ /* 0x000e620008000800 */
[----:B------:R-:W-:Y:S01]  /*03a0*/  IADD3 R2, PT, PT, R13, R14, RZ ;  /* 0x0000000e0d027210 */ /* 0x000fe20007ffe0ff */
[----:B------:R-:W-:Y:S02]  /*03b0*/  IMAD.MOV.U32 R15, RZ, RZ, R6 ;  /* 0x000000ffff0f7224 */ /* 0x000fe400078e0006 */
[----:B-1----:R-:W-:-:S04]  /*03c0*/  IMAD R3, R0, UR7, R14 ;  /* 0x0000000700037c24 */ /* 0x002fc8000f8e020e */
[----:B------:R-:W-:Y:S02]  /*03d0*/  IMAD R16, R3, UR6, RZ ;  /* 0x0000000603107c24 */ /* 0x000fe4000f8e02ff */
[----:B0-----:R-:W-:-:S07]  /*03e0*/  IMAD R19, R2, UR5, R5 ;  /* 0x0000000502137c24 */ /* 0x001fce000f8e0205 */
.L_x_52:
[----:B0-----:R-:W0:Y:S01]  /*03f0*/  LDC R22, c[0x0][0x3a4] ;  /* 0x0000e900ff167b82 */ /* 0x001e220000000800 */
[----:B------:R-:W-:Y:S01]  /*0400*/  BSSY.RECONVERGENT B1, `(.L_x_49) ;  /* 0x0000014000017945 */ /* 0x000fe20003800200 */
[----:B0-----:R-:W-:-:S13]  /*0410*/  ISETP.GE.AND P0, PT, R7, R22, PT ;  /* 0x000000160700720c */ /* 0x001fda0003f06270 */
[----:B------:R-:W-:Y:S05]  /*0420*/  @P0 BRA `(.L_x_50) ;  /* 0x0000000000440947 */ /* 0x000fea0003800000 */
[----:B------:R-:W0:Y:S01]  /*0430*/  LDCU UR7, c[0x0][0x3ac] ;  /* 0x00007580ff0777ac */ /* 0x000e220008000800 */
[----:B------:R-:W1:Y:S01]  /*0440*/  LDC.64 R2, c[0x0][0x380] ;  /* 0x0000e000ff027b82 */ /* 0x000e620000000a00 */
[----:B------:R-:W-:Y:S01]  /*0450*/  IMAD R20, R15, R22, R16 ;  /* 0x000000160f147224 */ /* 0x000fe200078e0210 */
[----:B------:R-:W2:Y:S01]  /*0460*/  LDCU UR9, c[0x0][0x398] ;  /* 0x00007300ff0977ac */ /* 0x000ea20008000800 */
[----:B------:R-:W-:-:S05]  /*0470*/  IMAD.MOV.U32 R17, RZ, RZ, R7 ;  /* 0x000000ffff117224 */ /* 0x000fca00078e0007 */
[----:B------:R-:W3:Y:S01]  /*0480*/  LDC.64 R4, c[0x0][0x388] ;  /* 0x0000e200ff047b82 */ /* 0x000ee20000000a00 */
[----:B0-----:R-:W-:-:S05]  /*0490*/  IADD3 R8, PT, PT, R15, UR7, RZ ;  /* 0x000000070f087c10 */ /* 0x001fca000fffe0ff */
[----:B--2---:R-:W-:-:S07]  /*04a0*/  IMAD R18, R8, UR9, R19 ;  /* 0x0000000908127c24 */ /* 0x004fce000f8e0213 */
.L_x_51:
[----:B0-----:R-:W-:-:S05]  /*04b0*/  IADD3 R9, PT, PT, R18, R17, RZ ;  /* 0x0000001112097210 */ /* 0x001fca0007ffe0ff */
[----:B-1----:R-:W-:-:S06]  /*04c0*/  IMAD.WIDE R8, R9, 0x8, R2 ;  /* 0x0000000809087825 */ /* 0x002fcc00078e0202 */
[----:B------:R-:W2:Y:S01]  /*04d0*/  LDG.E.64 R8, desc[UR10][R8.64] ;  /* 0x0000000a08087981 */ /* 0x000ea2000c1e1b00 */
[----:B------:R-:W-:Y:S01]  /*04e0*/  IMAD.IADD R11, R20, 0x1, R17 ;  /* 0x00000001140b7824 */ /* 0x000fe200078e0211 */
[----:B------:R-:W-:-:S03]  /*04f0*/  IADD3 R17, PT, PT, R12, R17, RZ ;  /* 0x000000110c117210 */ /* 0x000fc60007ffe0ff */
[----:B---3--:R-:W-:Y:S01]  /*0500*/  IMAD.WIDE R10, R11, 0x8, R4 ;  /* 0x000000080b0a7825 */ /* 0x008fe200078e0204 */
[----:B------:R-:W-:-:S04]  /*0510*/  ISETP.GE.AND P0, PT, R17, R22, PT ;  /* 0x000000161100720c */ /* 0x000fc80003f06270 */
[----:B--2---:R0:W-:Y:S09]  /*0520*/  STG.E.64 desc[UR10][R10.64], R8 ;  /* 0x000000080a007986 */ /* 0x0041f2000c101b0a */
[----:B------:R-:W-:Y:S05]  /*0530*/  @!P0 BRA `(.L_x_51) ;  /* 0xfffffffc00dc8947 */ /* 0x000fea000383ffff */
.L_x_50:
[----:B------:R-:W-:Y:S05]  /*0540*/  BSYNC.RECONVERGENT B1 ;  /* 0x0000000000017941 */ /* 0x000fea0003800200 */
.L_x_49:
[----:B------:R-:W1:Y:S01]  /*0550*/  LDCU UR7, c[0x0][0x3a0] ;  /* 0x00007400ff0777ac */ /* 0x000e620008000800 */
[----:B------:R-:W-:-:S05]  /*0560*/  VIADD R15, R15, UR4 ;  /* 0x000000040f0f7c36 */ /* 0x000fca0008000000 */
[----:B-1----:R-:W-:-:S13]  /*0570*/  ISETP.GE.AND P0, PT, R15, UR7, PT ;  /* 0x000000070f007c0c */ /* 0x002fda000bf06270 */
[----:B------:R-:W-:Y:S05]  /*0580*/  @!P0 BRA `(.L_x_52) ;  /* 0xfffffffc00988947 */ /* 0x000fea000383ffff */
.L_x_48:
[----:B------:R-:W-:Y:S05]  /*0590*/  BSYNC.RECONVERGENT B0 ;  /* 0x0000000000007941 */ /* 0x000fea0003800200 */
.L_x_47:
[----:B------:R-:W1:Y:S01]  /*05a0*/  LDCU UR7, c[0x0][0x39c] ;  /* 0x00007380ff0777ac */ /* 0x000e620008000800 */
[----:B------:R-:W-:-:S04]  /*05b0*/  IADD3 R14, PT, PT, R14, UR8, RZ ;  /* 0x000000080e0e7c10 */ /* 0x000fc8000fffe0ff */
[----:B-1----:R-:W-:-:S13]  /*05c0*/  ISETP.GE.AND P0, PT, R14, UR7, PT ;  /* 0x000000070e007c0c */ /* 0x002fda000bf06270 */
[----:B------:R-:W-:Y:S05]  /*05d0*/  @!P0 BRA `(.L_x_53) ;  /* 0xfffffffc00588947 */ /* 0x000fea000383ffff */
[----:B------:R-:W-:Y:S05]  /*05e0*/  EXIT ;  /* 0x000000000000794d */ /* 0x000fea0003800000 */
        .weak           $__internal_1_$__cuda_sm20_div_u16
        .type           $__internal_1_$__cuda_sm20_div_u16,@function
        .size           $__internal_1_$__cuda_sm20_div_u16,(.L_x_64 - $__internal_1_$__cuda_sm20_div_u16)
$__internal_1_$__cuda_sm20_div_u16:
[----:B------:R-:W0:Y:S01]  /*05f0*/  I2F.U16 R2, R0 ;  /* 0x0000000000027306 */ /* 0x000e220000101000 */
[----:B------:R-:W-:Y:S01]  /*0600*/  IMAD.MOV.U32 R3, RZ, RZ, 0x4b800000 ;  /* 0x4b800000ff037424 */ /* 0x000fe200078e00ff */
[C---:B0-----:R-:W-:Y:S02]  /*0610*/  FSETP.GEU.AND P1, PT, |R2|.reuse, 1.175494350822287508e-38, PT ;  /* 0x008000000200780b */ /* 0x041fe40003f2e200 */
[----:B------:R-:W-:Y:S02]  /*0620*/  FSETP.GT.AND P0, PT, |R2|, 8.50705917302346158658e+37, PT ;  /* 0x7e8000000200780b */ /* 0x000fe40003f04200 */
[----:B------:R-:W-:-:S04]  /*0630*/  FSEL R3, R3, 1, !P1 ;  /* 0x3f80000003037808 */ /* 0x000fc80004800000 */
[----:B------:R-:W-:Y:S02]  /*0640*/  FSEL R3, R3, 0.25, !P0 ;  /* 0x3e80000003037808 */ /* 0x000fe40004000000 */
[----:B------:R-:W-:-:S03]  /*0650*/  ISETP.NE.U32.AND P0, PT, R0, RZ, PT ;  /* 0x000000ff0000720c */ /* 0x000fc60003f05070 */
[----:B------:R-:W-:-:S04]  /*0660*/  FMUL R5, R2, R3 ;  /* 0x0000000302057220 */ /* 0x000fc80000400000 */
[----:B------:R-:W0:Y:S02]  /*0670*/  MUFU.RCP R2, R5 ;  /* 0x0000000500027308 */ /* 0x000e240000001000 */
[----:B0-----:R-:W-:Y:S01]  /*0680*/  FMUL R3, R3, R2 ;  /* 0x0000000203037220 */ /* 0x001fe20000400000 */
[----:B------:R-:W-:-:S04]  /*0690*/  I2FP.F32.U32.RZ R2, UR4 ;  /* 0x0000000400027c45 */ /* 0x000fc8000820d000 */
[----:B------:R-:W-:-:S05]  /*06a0*/  IADD3 R3, PT, PT, R3, 0x2, RZ ;  /* 0x0000000203037810 */ /* 0x000fca0007ffe0ff */
[----:B------:R-:W-:Y:S01]  /*06b0*/  FMUL.RZ R6, R2, R3 ;  /* 0x0000000302067220 */ /* 0x000fe2000040c000 */
[----:B------:R-:W-:Y:S01]  /*06c0*/  HFMA2 R3, -RZ, RZ, 0, 0 ;  /* 0x00000000ff037431 */ /* 0x000fe200000001ff */
[----:B------:R-:W-:-:S04]  /*06d0*/  MOV R2, R7 ;  /* 0x0000000700027202 */ /* 0x000fc80000000f00 */
[----:B------:R-:W0:Y:S02]  /*06e0*/  F2I.U32.TRUNC.NTZ R6, R6 ;  /* 0x0000000600067305 */ /* 0x000e24000020f000 */
[----:B0-----:R-:W-:Y:S01]  /*06f0*/  LOP3.LUT R0, R6, 0xffff, RZ, 0xc0, !PT ;  /* 0x0000ffff06007812 */ /* 0x001fe200078ec0ff */
[----:B------:R-:W-:Y:S01]  /*0700*/  @!P0 IMAD.MOV.U32 R0, RZ, RZ, -0x1 ;  /* 0xffffffffff008424 */ /* 0x000fe200078e00ff */
[----:B------:R-:W-:Y:S06]  /*0710*/  RET.REL.NODEC R2 `(_Z21bmgs_cut_cuda_kernel5PdS_4int3S0_S0_i) ;  /* 0xfffffff802387950 */ /* 0x000fec0003c3ffff */
.L_x_54:
        /* <DEDUP_REMOVED lines=14> */
.L_x_64:


//--------------------- .text._Z21bmgs_cut_cuda_kernel6PdS_4int3S0_S0_ --------------------------
	.section	.text._Z21bmgs_cut_cuda_kernel6PdS_4int3S0_S0_,"ax",@progbits
	.align	128
        .global         _Z21bmgs_cut_cuda_kernel6PdS_4int3S0_S0_
        .type           _Z21bmgs_cut_cuda_kernel6PdS_4int3S0_S0_,@function
        .size           _Z21bmgs_cut_cuda_kernel6PdS_4int3S0_S0_,(.L_x_72 - _Z21bmgs_cut_cuda_kernel6PdS_4int3S0_S0_)
        .other          _Z21bmgs_cut_cuda_kernel6PdS_4int3S0_S0_,@"STO_CUDA_ENTRY STV_DEFAULT"
_Z21bmgs_cut_cuda_kernel6PdS_4int3S0_S0_:
.text._Z21bmgs_cut_cuda_kernel6PdS_4int3S0_S0_:
[----:B------:R-:W-:Y:S01]  /*0000*/  LDC R1, c[0x0][0x37c] ;  /* 0x0000df00ff017b82 */ /* 0x000fe20000000800 */
[----:B------:R-:W0:Y:S01]  /*0010*/  S2R R11, SR_TID.Z ;  /* 0x00000000000b7919 */ /* 0x000e220000002300 */
[----:B------:R-:W0:Y:S06]  /*0020*/  LDCU UR6, c[0x0][0x39c] ;  /* 0x00007380ff0677ac */ /* 0x000e2c0008000800 */
[----:B------:R-:W1:Y:S01]  /*0030*/  LDC R3, c[0x0][0x360] ;  /* 0x0000d800ff037b82 */ /* 0x000e620000000800 */
[----:B------:R-:W1:Y:S01]  /*0040*/  S2R R0, SR_TID.X ;  /* 0x0000000000007919 */ /* 0x000e620000002100 */
[----:B------:R-:W2:Y:S06]  /*0050*/  S2R R10, SR_TID.Y ;  /* 0x00000000000a7919 */ /* 0x000eac0000002200 */
[----:B------:R-:W1:Y:S08]  /*0060*/  S2UR UR4, SR_CTAID.X ;  /* 0x00000000000479c3 */ /* 0x000e700000002500 */
[----:B------:R-:W2:Y:S08]  /*0070*/  S2UR UR5, SR_CTAID.Y ;  /* 0x00000000000579c3 */ /* 0x000eb00000002600 */
[----:B------:R-:W2:Y:S01]  /*0080*/  LDC R13, c[0x0][0x364] ;  /* 0x0000d900ff0d7b82 */ /* 0x000ea20000000800 */
[----:B0-----:R-:W-:Y:S01]  /*0090*/  ISETP.GE.AND P0, PT, R11, UR6, PT ;  /* 0x000000060b007c0c */ /* 0x001fe2000bf06270 */
[----:B-1----:R-:W-:-:S02]  /*00a0*/  IMAD R0, R3, UR4, R0 ;  /* 0x0000000403007c24 */ /* 0x002fc4000f8e0200 */
[----:B--2---:R-:W-:-:S10]  /*00b0*/  IMAD R10, R13, UR5, R10 ;  /* 0x000000050d0a7c24 */ /* 0x004fd4000f8e020a */
[----:B------:R-:W-:Y:S05]  /*00c0*/  @P0 EXIT ;  /* 0x000000000000094d */ /* 0x000fea0003800000 */
[----:B------:R-:W0:Y:S01]  /*00d0*/  LDCU UR7, c[0x0][0x370] ;  /* 0x00006e00ff0777ac */ /* 0x000e220008000800 */
[----:B------:R-:W1:Y:S01]  /*00e0*/  S2UR UR10, SR_CTAID.Z ;  /* 0x00000000000a79c3 */ /* 0x000e620000002700 */
[----:B------:R-:W2:Y:S01]  /*00f0*/  LDCU UR11, c[0x0][0x368] ;  /* 0x00006d00ff0b77ac */ /* 0x000ea20008000800 */
[----:B------:R-:W3:Y:S01]  /*0100*/  LDCU UR12, c[0x0][0x374] ;  /* 0x00006e80ff0c77ac */ /* 0x000ee20008000800 */
[----:B------:R-:W4:Y:S01]  /*0110*/  LDCU UR4, c[0x0][0x398] ;  /* 0x00007300ff0477ac */ /* 0x000f220008000800 */
[----:B------:R-:W5:Y:S01]  /*0120*/  LDCU.64 UR8, c[0x0][0x3a0] ;  /* 0x00007400ff0877ac */ /* 0x000f620008000a00 */
[----:B0-----:R-:W-:Y:S01]  /*0130*/  IMAD R12, R3, UR7, RZ ;  /* 0x00000007030c7c24 */ /* 0x001fe2000f8e02ff */
[----:B------:R-:W4:Y:S01]  /*0140*/  LDCU UR6, c[0x0][0x394] ;  /* 0x00007280ff0677ac */ /* 0x000f220008000800 */
[----:B------:R-:W0:Y:S01]  /*0150*/  LDCU.64 UR14, c[0x0][0x358] ;  /* 0x00006b00ff0e77ac */ /* 0x000e220008000a00 */
[----:B---3--:R-:W-:Y:S01]  /*0160*/  IMAD R13, R13, UR12, RZ ;  /* 0x0000000c0d0d7c24 */ /* 0x008fe2000f8e02ff */
[----:B-----5:R-:W-:-:S02]  /*0170*/  UIMAD UR5, UR9, UR8, URZ ;  /* 0x00000008090572a4 */ /* 0x020fc4000f8e02ff */
[----:B-12-4-:R-:W-:-:S12]  /*0180*/  UIMAD UR4, UR4, UR6, URZ ;  /* 0x00000006040472a4 */ /* 0x016fd8000f8e02ff */
.L_x_61:
[----:B-1----:R-:W1:Y:S01]  /*0190*/  LDCU UR6, c[0x0][0x3a0] ;  /* 0x00007400ff0677ac */ /* 0x002e620008000800 */
[----:B------:R-:W-:Y:S01]  /*01a0*/  BSSY.RECONVERGENT B0, `(.L_x_55) ;  /* 0x0000024000007945 */ /* 0x000fe20003800200 */
[----:B-1----:R-:W-:-:S13]  /*01b0*/  ISETP.GE.AND P0, PT, R10, UR6, PT ;  /* 0x000000060a007c0c */ /* 0x002fda000bf06270 */
[----:B------:R-:W-:Y:S05]  /*01c0*/  @P0 BRA `(.L_x_56) ;  /* 0x0000000000840947 */ /* 0x000fea0003800000 */
[----:B------:R-:W1:Y:S01]  /*01d0*/  LDC R2, c[0x0][0x390] ;  /* 0x0000e400ff027b82 */ /* 0x000e620000000800 */
[----:B------:R-:W-:-:S07]  /*01e0*/  MOV R14, R10 ;  /* 0x0000000a000e7202 */ /* 0x000fce0000000f00 */
[----:B------:R-:W2:Y:S01]  /*01f0*/  LDC R4, c[0x0][0x39c] ;  /* 0x0000e700ff047b82 */ /* 0x000ea20000000800 */
[----:B-1----:R-:W-:-:S04]  /*0200*/  IMAD R2, R2, UR10, R11 ;  /* 0x0000000a02027c24 */ /* 0x002fc8000f8e020b */
[----:B------:R-:W-:Y:S02]  /*0210*/  IMAD R21, R2, UR4, RZ ;  /* 0x0000000402157c24 */ /* 0x000fe4000f8e02ff */
[----:B--2---:R-:W-:-:S04]  /*0220*/  IMAD R3, R4, UR10, R11 ;  /* 0x0000000a04037c24 */ /* 0x004fc8000f8e020b */
[----:B------:R-:W-:-:S07]  /*0230*/  IMAD R23, R3, UR5, RZ ;  /* 0x0000000503177c24 */ /* 0x000fce000f8e02ff */
.L_x_60:
[----:B-1----:R-:W1:Y:S01]  /*0240*/  LDC R16, c[0x0][0x3a4] ;  /* 0x0000e900ff107b82 */ /* 0x002e620000000800 */
[----:B------:R-:W-:Y:S01]  /*0250*/  BSSY.RECONVERGENT B1, `(.L_x_57) ;  /* 0x0000014000017945 */ /* 0x000fe20003800200 */
[----:B-1----:R-:W-:-:S13]  /*0260*/  ISETP.GE.AND P0, PT, R0, R16, PT ;  /* 0x000000100000720c */ /* 0x002fda0003f06270 */
[----:B------:R-:W-:Y:S05]  /*0270*/  @P0 BRA `(.L_x_58) ;  /* 0x0000000000440947 */ /* 0x000fea0003800000 */
[----:B------:R-:W1:Y:S01]  /*0280*/  LDCU UR6, c[0x0][0x398] ;  /* 0x00007300ff0677ac */ /* 0x000e620008000800 */
[----:B------:R-:W2:Y:S01]  /*0290*/  LDC.64 R4, c[0x0][0x380] ;  /* 0x0000e000ff047b82 */ /* 0x000ea20000000a00 */
[----:B------:R-:W-:Y:S01]  /*02a0*/  IMAD R9, R14, R16, R23 ;  /* 0x000000100e097224 */ /* 0x000fe200078e0217 */
[----:B------:R-:W-:-:S04]  /*02b0*/  MOV R19, R0 ;  /* 0x0000000000137202 */ /* 0x000fc80000000f00 */
[----:B------:R-:W-:Y:S02]  /*02c0*/  IADD3 R15, PT, PT, R0, R9, RZ ;  /* 0x00000009000f7210 */ /* 0x000fe40007ffe0ff */
[----:B------:R-:W3:Y:S01]  /*02d0*/  LDC.64 R2, c[0x0][0x388] ;  /* 0x0000e200ff027b82 */ /* 0x000ee20000000a00 */
[----:B-1----:R-:W-:-:S05]  /*02e0*/  IMAD R7, R14, UR6, R21 ;  /* 0x000000060e077c24 */ /* 0x002fca000f8e0215 */
[----:B------:R-:W-:-:S07]  /*02f0*/  IADD3 R17, PT, PT, R0, R7, RZ ;  /* 0x0000000700117210 */ /* 0x000fce0007ffe0ff */
.L_x_59:
[----:B-12---:R-:W-:-:S06]  /*0300*/  IMAD.WIDE R6, R17, 0x8, R4 ;  /* 0x0000000811067825 */ /* 0x006fcc00078e0204 */
[----:B0-----:R-:W2:Y:S01]  /*0310*/  LDG.E.64 R6, desc[UR14][R6.64] ;  /* 0x0000000e06067981 */ /* 0x001ea2000c1e1b00 */
[----:B---3--:R-:W-:Y:S01]  /*0320*/  IMAD.WIDE R8, R15, 0x8, R2 ;  /* 0x000000080f087825 */ /* 0x008fe200078e0202 */
[C---:B------:R-:W-:Y:S02]  /*0330*/  IADD3 R19, PT, PT, R12.reuse, R19, RZ ;  /* 0x000000130c137210 */ /* 0x040fe40007ffe0ff */
[C---:B------:R-:W-:Y:S02]  /*0340*/  IADD3 R15, PT, PT, R12.reuse, R15, RZ ;  /* 0x0000000f0c0f7210 */ /* 0x040fe40007ffe0ff */
[----:B------:R-:W-:Y:S02]  /*0350*/  ISETP.GE.AND P0, PT, R19, R16, PT ;  /* 0x000000101300720c */ /* 0x000fe40003f06270 */
[----:B------:R-:W-:Y:S01]  /*0360*/  IADD3 R17, PT, PT, R12, R17, RZ ;  /* 0x000000110c117210 */ /* 0x000fe20007ffe0ff */
[----:B--2---:R1:W-:Y:S10]  /*0370*/  STG.E.64 desc[UR14][R8.64], R6 ;  /* 0x0000000608007986 */ /* 0x0043f4000c101b0e */
[----:B------:R-:W-:Y:S05]  /*0380*/  @!P0 BRA `(.L_x_59) ;  /* 0xfffffffc00dc8947 */ /* 0x000fea000383ffff */
.L_x_58:
[----:B0-----:R-:W-:Y:S05]  /*0390*/  BSYNC.RECONVERGENT B1 ;  /* 0x0000000000017941 */ /* 0x001fea0003800200 */
.L_x_57:
[----:B------:R-:W0:Y:S01]  /*03a0*/  LDCU UR6, c[0x0][0x3a0] ;  /* 0x00007400ff0677ac */ /* 0x000e220008000800 */
[----:B------:R-:W-:-:S04]  /*03b0*/  IADD3 R14, PT, PT, R13, R14, RZ ;  /* 0x0000000e0d0e7210 */ /* 0x000fc80007ffe0ff */
[----:B0-----:R-:W-:-:S13]  /*03c0*/  ISETP.GE.AND P0, PT, R14, UR6, PT ;  /* 0x000000060e007c0c */ /* 0x001fda000bf06270 */
[----:B------:R-:W-:Y:S05]  /*03d0*/  @!P0 BRA `(.L_x_60) ;  /* 0xfffffffc00988947 */ /* 0x000fea000383ffff */
.L_x_56:
[----:B0-----:R-:W-:Y:S05]  /*03e0*/  BSYNC.RECONVERGENT B0 ;  /* 0x0000000000007941 */ /* 0x001fea0003800200 */
.L_x_55:
[----:B------:R-:W0:Y:S01]  /*03f0*/  LDCU UR6, c[0x0][0x39c] ;  /* 0x00007380ff0677ac */ /* 0x000e220008000800 */
[----:B------:R-:W-:-:S04]  /*0400*/  IADD3 R11, PT, PT, R11, UR11, RZ ;  /* 0x0000000b0b0b7c10 */ /* 0x000fc8000fffe0ff */
[----:B0-----:R-:W-:-:S13]  /*0410*/  ISETP.GE.AND P0, PT, R11, UR6, PT ;  /* 0x000000060b007c0c */ /* 0x001fda000bf06270 */
[----:B------:R-:W-:Y:S05]  /*0420*/  @!P0 BRA `(.L_x_61) ;  /* 0xfffffffc00588947 */ /* 0x000fea000383ffff */
[----:B------:R-:W-:Y:S05]  /*0430*/  EXIT ;  /* 0x000000000000794d */ /* 0x000fea0003800000 */
.L_x_62:
        /* <DEDUP_REMOVED lines=12> */
.L_x_72:


//--------------------- .nv.shared.reserved.0     --------------------------
	.section	.nv.shared.reserved.0,"aw",@nobits
	.weak		__nv_reservedSMEM_offset_0_alias
	.size		__nv_reservedSMEM_offset_0_alias, 0, 64
	.other		__nv_reservedSMEM_offset_0_alias,@"STO_CUDA_RESERVED_SHARED STV_DEFAULT"
__nv_reservedSMEM_offset_0_alias:
	.zero		0
	.zero		64


//--------------------- .nv.constant0._Z20bmgs_cut_cuda_kernelPKd4int3PdS1_ii --------------------------
	.section	.nv.constant0._Z20bmgs_cut_cuda_kernelPKd4int3PdS1_ii,"a",@progbits
	.sectionflags	@""
	.align	4
.nv.constant0._Z20bmgs_cut_cuda_kernelPKd4int3PdS1_ii:
	.zero		948


//--------------------- .nv.constant0._Z22bmgs_cut_cuda_kernel2bPdS_4int3S0_S0_ --------------------------
	.section	.nv.constant0._Z22bmgs_cut_cuda_kernel2bPdS_4int3S0_S0_,"a",@progbits
	.sectionflags	@""
	.align	4
.nv.constant0._Z22bmgs_cut_cuda_kernel2bPdS_4int3S0_S0_:
	.zero		948


//--------------------- .nv.constant0._Z21bmgs_cut_cuda_kernel2PdS_4int3S0_S0_ --------------------------
	.section	.nv.constant0._Z21bmgs_cut_cuda_kernel2PdS_4int3S0_S0_,"a",@progbits
	.sectionflags	@""
	.align	4
.nv.constant0._Z21bmgs_cut_cuda_kernel2PdS_4int3S0_S0_:
	.zero		948


//--------------------- .nv.constant0._Z21bmgs_cut_cuda_kernel3PdS_4int3S0_S0_i --------------------------
	.section	.nv.constant0._Z21bmgs_cut_cuda_kernel3PdS_4int3S0_S0_i,"a",@progbits
	.sectionflags	@""
	.align	4
.nv.constant0._Z21bmgs_cut_cuda_kernel3PdS_4int3S0_S0_i:
	.zero		952


//--------------------- .nv.constant0._Z22bmgs_cut_cuda_kernel4bPdS_4int3S0_S0_ --------------------------
	.section	.nv.constant0._Z22bmgs_cut_cuda_kernel4bPdS_4int3S0_S0_,"a",@progbits
	.sectionflags	@""
	.align	4
.nv.constant0._Z22bmgs_cut_cuda_kernel4bPdS_4int3S0_S0_:
	.zero		948


//--------------------- .nv.constant0._Z21bmgs_cut_cuda_kernel4PdS_4int3S0_S0_ --------------------------
	.section	.nv.constant0._Z21bmgs_cut_cuda_kernel4PdS_4int3S0_S0_,"a",@progbits
	.sectionflags	@""
	.align	4
.nv.constant0._Z21bmgs_cut_cuda_kernel4PdS_4int3S0_S0_:
	.zero		948


//--------------------- .nv.constant0._Z21bmgs_cut_cuda_kernel5PdS_4int3S0_S0_i --------------------------
	.section	.nv.constant0._Z21bmgs_cut_cuda_kernel5PdS_4int3S0_S0_i,"a",@progbits
	.sectionflags	@""
	.align	4
.nv.constant0._Z21bmgs_cut_cuda_kernel5PdS_4int3S0_S0_i:
	.zero		952


//--------------------- .nv.constant0._Z21bmgs_cut_cuda_kernel6PdS_4int3S0_S0_ --------------------------
	.section	.nv.constant0._Z21bmgs_cut_cuda_kernel6PdS_4int3S0_S0_,"a",@progbits
	.sectionflags	@""
	.align	4
.nv.constant0._Z21bmgs_cut_cuda_kernel6PdS_4int3S0_S0_:
	.zero		948


//--------------------- SYMBOLS --------------------------

	.type		.nv.reservedSmem.offset0,@object
	.size		.nv.reservedSmem.offset0,0x4
